//
// Generated by NVIDIA NVVM Compiler
//
// Compiler Build ID: CL-36424714
// Cuda compilation tools, release 13.0, V13.0.88
// Based on NVVM 20.0.0
//

.version 9.0
.target sm_100
.address_size 64

	// .globl	_Z11merge_basicPllS_lS_

.visible .entry _Z11merge_basicPllS_lS_(
	.param .u64 .ptr .align 1 _Z11merge_basicPllS_lS__param_0,
	.param .u64 _Z11merge_basicPllS_lS__param_1,
	.param .u64 .ptr .align 1 _Z11merge_basicPllS_lS__param_2,
	.param .u64 _Z11merge_basicPllS_lS__param_3,
	.param .u64 .ptr .align 1 _Z11merge_basicPllS_lS__param_4
)
{
	.reg .pred 	%p<54>;
	.reg .b32 	%r<155>;
	.reg .b64 	%rd<134>;

	ld.param.u64 	%rd39, [_Z11merge_basicPllS_lS__param_0];
	ld.param.u64 	%rd37, [_Z11merge_basicPllS_lS__param_1];
	ld.param.u64 	%rd40, [_Z11merge_basicPllS_lS__param_2];
	ld.param.u64 	%rd38, [_Z11merge_basicPllS_lS__param_3];
	ld.param.u64 	%rd41, [_Z11merge_basicPllS_lS__param_4];
	cvta.to.global.u64 	%rd1, %rd41;
	cvta.to.global.u64 	%rd2, %rd40;
	cvta.to.global.u64 	%rd3, %rd39;
	mov.u32 	%r70, %ctaid.x;
	mov.u32 	%r71, %ntid.x;
	mul.lo.s32 	%r1, %r70, %r71;
	add.s64 	%rd4, %rd38, %rd37;
	mov.u32 	%r72, %nctaid.x;
	mul.lo.s32 	%r73, %r71, %r72;
	cvt.u64.u32 	%rd5, %r73;
	add.s64 	%rd6, %rd4, %rd5;
	and.b64  	%rd42, %rd6, -4294967296;
	setp.ne.s64 	%p3, %rd42, 0;
	@%p3 bra 	$L__BB0_2;
	cvt.u32.u64 	%r74, %rd5;
	cvt.u32.u64 	%r75, %rd6;
	div.u32 	%r76, %r75, %r74;
	cvt.u64.u32 	%rd128, %r76;
	bra.uni 	$L__BB0_3;
$L__BB0_2:
	div.s64 	%rd128, %rd6, %rd5;
$L__BB0_3:
	mov.u32 	%r77, %tid.x;
	add.s32 	%r78, %r1, %r77;
	add.s32 	%r79, %r78, 1;
	cvt.s64.s32 	%rd43, %r79;
	mul.lo.s64 	%rd44, %rd128, %rd43;
	setp.lt.s64 	%p4, %rd44, %rd4;
	selp.u64 	%rd45, 1, 0, %p4;
	add.s64 	%rd10, %rd4, %rd45;
	cvt.u32.u64 	%r80, %rd4;
	mad.lo.s32 	%r81, %r78, %r80, %r78;
	cvt.u32.u64 	%r2, %rd10;
	cvt.s64.s32 	%rd11, %r81;
	min.s64 	%rd46, %rd11, %rd37;
	cvt.u32.u64 	%r128, %rd46;
	sub.s32 	%r129, %r81, %r128;
	setp.gt.s64 	%p5, %rd38, %rd11;
	cvt.u32.u64 	%r82, %rd38;
	sub.s32 	%r83, %r81, %r82;
	selp.b32 	%r130, 0, %r83, %p5;
	setp.gt.s64 	%p6, %rd37, %rd11;
	cvt.u32.u64 	%r84, %rd37;
	sub.s32 	%r85, %r81, %r84;
	selp.b32 	%r131, 0, %r85, %p6;
$L__BB0_4:
	mov.u32 	%r10, %r128;
	mov.u32 	%r9, %r129;
	setp.lt.s32 	%p7, %r10, 1;
	cvt.s64.s32 	%rd12, %r9;
	setp.le.s64 	%p8, %rd38, %rd12;
	or.pred  	%p9, %p7, %p8;
	@%p9 bra 	$L__BB0_7;
	add.s32 	%r86, %r10, -1;
	mul.wide.u32 	%rd47, %r86, 8;
	add.s64 	%rd48, %rd3, %rd47;
	ld.global.u64 	%rd49, [%rd48];
	shl.b64 	%rd50, %rd12, 3;
	add.s64 	%rd51, %rd2, %rd50;
	ld.global.u64 	%rd52, [%rd51];
	setp.le.s64 	%p10, %rd49, %rd52;
	@%p10 bra 	$L__BB0_7;
	sub.s32 	%r91, %r10, %r130;
	add.s32 	%r92, %r91, 1;
	shr.s32 	%r93, %r92, 1;
	add.s32 	%r129, %r93, %r9;
	sub.s32 	%r128, %r10, %r93;
	mov.pred 	%p52, 0;
	mov.u32 	%r131, %r9;
	bra.uni 	$L__BB0_10;
$L__BB0_7:
	setp.lt.s32 	%p12, %r9, 1;
	cvt.s64.s32 	%rd13, %r10;
	setp.le.s64 	%p13, %rd37, %rd13;
	mov.pred 	%p52, -1;
	or.pred  	%p14, %p12, %p13;
	mov.u32 	%r128, %r10;
	mov.u32 	%r129, %r9;
	@%p14 bra 	$L__BB0_10;
	add.s32 	%r87, %r9, -1;
	mul.wide.u32 	%rd53, %r87, 8;
	add.s64 	%rd54, %rd2, %rd53;
	ld.global.u64 	%rd55, [%rd54];
	shl.b64 	%rd56, %rd13, 3;
	add.s64 	%rd57, %rd3, %rd56;
	ld.global.u64 	%rd58, [%rd57];
	setp.lt.s64 	%p16, %rd55, %rd58;
	mov.u32 	%r128, %r10;
	mov.u32 	%r129, %r9;
	@%p16 bra 	$L__BB0_10;
	sub.s32 	%r88, %r9, %r131;
	add.s32 	%r89, %r88, 1;
	shr.s32 	%r90, %r89, 2;
	sub.s32 	%r129, %r9, %r90;
	add.s32 	%r128, %r90, %r10;
	mov.pred 	%p52, 0;
	mov.u32 	%r130, %r10;
$L__BB0_10:
	not.pred 	%p19, %p52;
	@%p19 bra 	$L__BB0_4;
	cvt.s64.s32 	%rd59, %rd10;
	min.s64 	%rd60, %rd59, %rd37;
	cvt.u32.u64 	%r136, %rd60;
	sub.s32 	%r137, %r2, %r136;
	setp.lt.s64 	%p20, %rd59, %rd38;
	sub.s32 	%r96, %r2, %r82;
	selp.b32 	%r138, 0, %r96, %p20;
	setp.lt.s64 	%p21, %rd59, %rd37;
	sub.s32 	%r98, %r2, %r84;
	selp.b32 	%r139, 0, %r98, %p21;
$L__BB0_12:
	mov.u32 	%r26, %r136;
	mov.u32 	%r25, %r137;
	setp.lt.s32 	%p22, %r26, 1;
	cvt.s64.s32 	%rd14, %r25;
	setp.le.s64 	%p23, %rd38, %rd14;
	or.pred  	%p24, %p22, %p23;
	@%p24 bra 	$L__BB0_15;
	add.s32 	%r99, %r26, -1;
	mul.wide.u32 	%rd61, %r99, 8;
	add.s64 	%rd62, %rd3, %rd61;
	ld.global.u64 	%rd63, [%rd62];
	shl.b64 	%rd64, %rd14, 3;
	add.s64 	%rd65, %rd2, %rd64;
	ld.global.u64 	%rd66, [%rd65];
	setp.le.s64 	%p25, %rd63, %rd66;
	@%p25 bra 	$L__BB0_15;
	sub.s32 	%r104, %r26, %r138;
	add.s32 	%r105, %r104, 1;
	shr.s32 	%r106, %r105, 1;
	add.s32 	%r137, %r106, %r25;
	sub.s32 	%r136, %r26, %r106;
	mov.pred 	%p53, 0;
	mov.u32 	%r139, %r25;
	bra.uni 	$L__BB0_18;
$L__BB0_15:
	setp.lt.s32 	%p27, %r25, 1;
	cvt.s64.s32 	%rd15, %r26;
	setp.le.s64 	%p28, %rd37, %rd15;
	mov.pred 	%p53, -1;
	or.pred  	%p29, %p27, %p28;
	mov.u32 	%r136, %r26;
	mov.u32 	%r137, %r25;
	@%p29 bra 	$L__BB0_18;
	add.s32 	%r100, %r25, -1;
	mul.wide.u32 	%rd67, %r100, 8;
	add.s64 	%rd68, %rd2, %rd67;
	ld.global.u64 	%rd69, [%rd68];
	shl.b64 	%rd70, %rd15, 3;
	add.s64 	%rd71, %rd3, %rd70;
	ld.global.u64 	%rd72, [%rd71];
	setp.lt.s64 	%p31, %rd69, %rd72;
	mov.u32 	%r136, %r26;
	mov.u32 	%r137, %r25;
	@%p31 bra 	$L__BB0_18;
	sub.s32 	%r101, %r25, %r139;
	add.s32 	%r102, %r101, 1;
	shr.s32 	%r103, %r102, 2;
	sub.s32 	%r137, %r25, %r103;
	add.s32 	%r136, %r103, %r26;
	mov.pred 	%p53, 0;
	mov.u32 	%r138, %r26;
$L__BB0_18:
	not.pred 	%p34, %p53;
	@%p34 bra 	$L__BB0_12;
	cvt.u32.u64 	%r108, %rd11;
	sub.s32 	%r35, %r108, %r128;
	sub.s32 	%r36, %r136, %r128;
	add.s32 	%r109, %r35, %r136;
	sub.s32 	%r37, %r2, %r109;
	min.s32 	%r110, %r36, %r37;
	setp.lt.s32 	%p35, %r110, 1;
	mov.b32 	%r143, 0;
	mov.u32 	%r144, %r143;
	mov.u32 	%r145, %r143;
	@%p35 bra 	$L__BB0_22;
	shl.b64 	%rd74, %rd11, 3;
	add.s64 	%rd16, %rd1, %rd74;
	mul.wide.s32 	%rd75, %r35, 8;
	add.s64 	%rd17, %rd2, %rd75;
	mul.wide.s32 	%rd76, %r128, 8;
	add.s64 	%rd18, %rd3, %rd76;
	mov.b32 	%r145, 0;
	mov.u32 	%r144, %r145;
	mov.u32 	%r143, %r145;
$L__BB0_21:
	mul.wide.u32 	%rd77, %r143, 8;
	add.s64 	%rd78, %rd18, %rd77;
	ld.global.u64 	%rd79, [%rd78];
	mul.wide.u32 	%rd81, %r144, 8;
	add.s64 	%rd82, %rd17, %rd81;
	ld.global.u64 	%rd83, [%rd82];
	setp.gt.s64 	%p36, %rd79, %rd83;
	setp.le.s64 	%p37, %rd79, %rd83;
	selp.u32 	%r112, 1, 0, %p37;
	add.s32 	%r143, %r143, %r112;
	selp.u32 	%r113, 1, 0, %p36;
	add.s32 	%r144, %r144, %r113;
	min.s64 	%rd85, %rd79, %rd83;
	mul.wide.u32 	%rd86, %r145, 8;
	add.s64 	%rd87, %rd16, %rd86;
	st.global.u64 	[%rd87], %rd85;
	add.s32 	%r145, %r145, 1;
	setp.gt.s32 	%p38, %r36, %r143;
	setp.gt.s32 	%p39, %r37, %r144;
	and.pred  	%p40, %p38, %p39;
	@%p40 bra 	$L__BB0_21;
$L__BB0_22:
	setp.eq.s32 	%p41, %r36, %r143;
	@%p41 bra 	$L__BB0_30;
	setp.le.s32 	%p42, %r36, %r143;
	@%p42 bra 	$L__BB0_37;
	add.s32 	%r47, %r143, %r128;
	sub.s32 	%r114, %r136, %r47;
	and.b32  	%r48, %r114, 3;
	setp.eq.s32 	%p43, %r48, 0;
	@%p43 bra 	$L__BB0_27;
	shl.b64 	%rd88, %rd11, 3;
	mul.wide.u32 	%rd89, %r145, 8;
	add.s64 	%rd90, %rd88, %rd89;
	add.s64 	%rd130, %rd1, %rd90;
	mul.wide.u32 	%rd91, %r143, 8;
	add.s64 	%rd92, %rd3, %rd91;
	mul.wide.s32 	%rd93, %r128, 8;
	add.s64 	%rd129, %rd92, %rd93;
	neg.s32 	%r146, %r48;
	add.s32 	%r145, %r145, %r48;
	add.s32 	%r143, %r143, %r48;
$L__BB0_26:
	.pragma "nounroll";
	ld.global.u64 	%rd94, [%rd129];
	st.global.u64 	[%rd130], %rd94;
	add.s64 	%rd130, %rd130, 8;
	add.s64 	%rd129, %rd129, 8;
	add.s32 	%r146, %r146, 1;
	setp.ne.s32 	%p44, %r146, 0;
	@%p44 bra 	$L__BB0_26;
$L__BB0_27:
	sub.s32 	%r115, %r47, %r136;
	setp.gt.u32 	%p45, %r115, -4;
	@%p45 bra 	$L__BB0_37;
	mul.wide.s32 	%rd95, %r128, 8;
	add.s64 	%rd96, %rd3, %rd95;
	add.s64 	%rd25, %rd96, 16;
	shl.b64 	%rd97, %rd11, 3;
	mul.wide.u32 	%rd98, %r145, 8;
	add.s64 	%rd99, %rd97, %rd98;
	add.s64 	%rd100, %rd99, %rd1;
	add.s64 	%rd133, %rd100, 16;
$L__BB0_29:
	mul.wide.s32 	%rd101, %r143, 8;
	add.s64 	%rd102, %rd25, %rd101;
	ld.global.u64 	%rd103, [%rd102+-16];
	st.global.u64 	[%rd133+-16], %rd103;
	ld.global.u64 	%rd104, [%rd102+-8];
	st.global.u64 	[%rd133+-8], %rd104;
	ld.global.u64 	%rd105, [%rd102];
	st.global.u64 	[%rd133], %rd105;
	ld.global.u64 	%rd106, [%rd102+8];
	st.global.u64 	[%rd133+8], %rd106;
	add.s32 	%r143, %r143, 4;
	add.s64 	%rd133, %rd133, 32;
	setp.gt.s32 	%p46, %r36, %r143;
	@%p46 bra 	$L__BB0_29;
	bra.uni 	$L__BB0_37;
$L__BB0_30:
	setp.le.s32 	%p47, %r37, %r144;
	@%p47 bra 	$L__BB0_37;
	add.s32 	%r117, %r108, %r144;
	add.s32 	%r56, %r128, %r2;
	add.s32 	%r118, %r117, %r136;
	sub.s32 	%r119, %r56, %r118;
	and.b32  	%r57, %r119, 3;
	setp.eq.s32 	%p48, %r57, 0;
	mov.u32 	%r152, %r144;
	@%p48 bra 	$L__BB0_34;
	shl.b64 	%rd107, %rd11, 3;
	mul.wide.u32 	%rd108, %r145, 8;
	add.s64 	%rd109, %rd107, %rd108;
	add.s64 	%rd131, %rd1, %rd109;
	add.s64 	%rd110, %rd2, %rd107;
	mul.wide.s32 	%rd111, %r128, 8;
	sub.s64 	%rd28, %rd110, %rd111;
	neg.s32 	%r149, %r57;
	add.s32 	%r145, %r145, %r57;
	mov.u32 	%r152, %r144;
$L__BB0_33:
	.pragma "nounroll";
	mul.wide.s32 	%rd112, %r152, 8;
	add.s64 	%rd113, %rd28, %rd112;
	ld.global.u64 	%rd114, [%rd113];
	st.global.u64 	[%rd131], %rd114;
	add.s32 	%r152, %r152, 1;
	add.s64 	%rd131, %rd131, 8;
	add.s32 	%r149, %r149, 1;
	setp.ne.s32 	%p49, %r149, 0;
	@%p49 bra 	$L__BB0_33;
$L__BB0_34:
	sub.s32 	%r121, %r108, %r56;
	add.s32 	%r122, %r144, %r136;
	add.s32 	%r123, %r121, %r122;
	setp.gt.u32 	%p50, %r123, -4;
	@%p50 bra 	$L__BB0_37;
	shl.b64 	%rd115, %rd11, 3;
	add.s64 	%rd116, %rd115, %rd2;
	mul.wide.s32 	%rd117, %r128, 8;
	sub.s64 	%rd118, %rd116, %rd117;
	add.s64 	%rd31, %rd118, 16;
	mul.wide.u32 	%rd119, %r145, 8;
	add.s64 	%rd120, %rd115, %rd119;
	add.s64 	%rd121, %rd120, %rd1;
	add.s64 	%rd132, %rd121, 16;
$L__BB0_36:
	mul.wide.s32 	%rd122, %r152, 8;
	add.s64 	%rd123, %rd31, %rd122;
	ld.global.u64 	%rd124, [%rd123+-16];
	st.global.u64 	[%rd132+-16], %rd124;
	ld.global.u64 	%rd125, [%rd123+-8];
	st.global.u64 	[%rd132+-8], %rd125;
	ld.global.u64 	%rd126, [%rd123];
	st.global.u64 	[%rd132], %rd126;
	ld.global.u64 	%rd127, [%rd123+8];
	st.global.u64 	[%rd132+8], %rd127;
	add.s32 	%r152, %r152, 4;
	add.s64 	%rd132, %rd132, 32;
	setp.gt.s32 	%p51, %r37, %r152;
	@%p51 bra 	$L__BB0_36;
$L__BB0_37:
	ret;

}


// ===== COMPILED SASS (sm_100) =====

	.target	sm_100

	.elftype	@"ET_EXEC"


//--------------------- .note.nv.tkinfo           --------------------------
	.section	.note.nv.tkinfo,"",@"SHT_NOTE"
	.sectionflags	@"SHF_NOTE_NV_TKINFO"
	.tkinfo
        /*0018*/ 	.word	0x00000002
        /*0030*/ 	.string	""
        /*0030*/ 	.string	"ptxas"
        /*0030*/ 	.string	"Cuda compilation tools, release 13.0, V13.0.88"
        /*0030*/ 	.string	"Build cuda_13.0.r13.0/compiler.36424714_0"
        /*0030*/ 	.string	"-arch sm_100 -m 64 "



//--------------------- .note.nv.cuinfo           --------------------------
	.section	.note.nv.cuinfo,"",@"SHT_NOTE"
	.sectionflags	@"SHF_NOTE_NV_CUINFO"
        /*0018*/ 	.short	0x0002
        /*001a*/ 	.short	0x0064
        /*001c*/ 	.short	0x0082
	.zero		2


//--------------------- .nv.info                  --------------------------
	.section	.nv.info,"",@"SHT_CUDA_INFO"
	.align	4


	//----- nvinfo : EIATTR_REGCOUNT
	.align		4
        /*0000*/ 	.byte	0x04, 0x2f
        /*0002*/ 	.short	(.L_1 - .L_0)
	.align		4
.L_0:
        /*0004*/ 	.word	index@(_Z11merge_basicPllS_lS_)
        /*0008*/ 	.word	0x0000001c


	//----- nvinfo : EIATTR_FRAME_SIZE
	.align		4
.L_1:
        /*000c*/ 	.byte	0x04, 0x11
        /*000e*/ 	.short	(.L_3 - .L_2)
	.align		4
.L_2:
        /*0010*/ 	.word	index@($__internal_0_$__cuda_sm20_div_s64)
        /*0014*/ 	.word	0x00000000


	//----- nvinfo : EIATTR_FRAME_SIZE
	.align		4
.L_3:
        /*0018*/ 	.byte	0x04, 0x11
        /*001a*/ 	.short	(.L_5 - .L_4)
	.align		4
.L_4:
        /*001c*/ 	.word	index@(_Z11merge_basicPllS_lS_)
        /*0020*/ 	.word	0x00000000


	//----- nvinfo : EIATTR_MIN_STACK_SIZE
	.align		4
.L_5:
        /*0024*/ 	.byte	0x04, 0x12
        /*0026*/ 	.short	(.L_7 - .L_6)
	.align		4
.L_6:
        /*0028*/ 	.word	index@(_Z11merge_basicPllS_lS_)
        /*002c*/ 	.word	0x00000000
.L_7:


//--------------------- .nv.compat                --------------------------
	.section	.nv.compat,"",@"SHT_CUDA_COMPAT_INFO"
	.align	4
        /*0000*/ 	.byte	0x02, 0x09, 0x00, 0x00, 0x02, 0x02, 0x01, 0x00, 0x02, 0x05, 0x05, 0x00, 0x03, 0x07, 0x01, 0x01
        /*0010*/ 	.byte	0x02, 0x03, 0x00, 0x00, 0x02, 0x06, 0x01, 0x00, 0x04, 0x0b, 0x08, 0x00, 0x09, 0x00, 0x00, 0x00
        /*0020*/ 	.byte	0x00, 0x00, 0x00, 0x00


//--------------------- .nv.info._Z11merge_basicPllS_lS_ --------------------------
	.section	.nv.info._Z11merge_basicPllS_lS_,"",@"SHT_CUDA_INFO"
	.sectionflags	@""
	.align	4


	//----- nvinfo : EIATTR_CUDA_API_VERSION
	.align		4
        /*0000*/ 	.byte	0x04, 0x37
        /*0002*/ 	.short	(.L_9 - .L_8)
.L_8:
        /*0004*/ 	.word	0x00000082


	//----- nvinfo : EIATTR_KPARAM_INFO
	.align		4
.L_9:
        /*0008*/ 	.byte	0x04, 0x17
        /*000a*/ 	.short	(.L_11 - .L_10)
.L_10:
        /*000c*/ 	.word	0x00000000
        /*0010*/ 	.short	0x0004
        /*0012*/ 	.short	0x0020
        /*0014*/ 	.byte	0x00, 0xf5, 0x21, 0x00


	//----- nvinfo : EIATTR_KPARAM_INFO
	.align		4
.L_11:
        /*0018*/ 	.byte	0x04, 0x17
        /*001a*/ 	.short	(.L_13 - .L_12)
.L_12:
        /*001c*/ 	.word	0x00000000
        /*0020*/ 	.short	0x0003
        /*0022*/ 	.short	0x0018
        /*0024*/ 	.byte	0x00, 0xf0, 0x21, 0x00


	//----- nvinfo : EIATTR_KPARAM_INFO
	.align		4
.L_13:
        /*0028*/ 	.byte	0x04, 0x17
        /*002a*/ 	.short	(.L_15 - .L_14)
.L_14:
        /*002c*/ 	.word	0x00000000
        /*0030*/ 	.short	0x0002
        /*0032*/ 	.short	0x0010
        /*0034*/ 	.byte	0x00, 0xf5, 0x21, 0x00


	//----- nvinfo : EIATTR_KPARAM_INFO
	.align		4
.L_15:
        /*0038*/ 	.byte	0x04, 0x17
        /*003a*/ 	.short	(.L_17 - .L_16)
.L_16:
        /*003c*/ 	.word	0x00000000
        /*0040*/ 	.short	0x0001
        /*0042*/ 	.short	0x0008
        /*0044*/ 	.byte	0x00, 0xf0, 0x21, 0x00


	//----- nvinfo : EIATTR_KPARAM_INFO
	.align		4
.L_17:
        /*0048*/ 	.byte	0x04, 0x17
        /*004a*/ 	.short	(.L_19 - .L_18)
.L_18:
        /*004c*/ 	.word	0x00000000
        /*0050*/ 	.short	0x0000
        /*0052*/ 	.short	0x0000
        /*0054*/ 	.byte	0x00, 0xf5, 0x21, 0x00


	//----- nvinfo : EIATTR_SPARSE_MMA_MASK
	.align		4
.L_19:
        /*0058*/ 	.byte	0x03, 0x50
        /*005a*/ 	.short	0x0000


	//----- nvinfo : EIATTR_MAXREG_COUNT
	.align		4
        /*005c*/ 	.byte	0x03, 0x1b
        /*005e*/ 	.short	0x00ff


	//----- nvinfo : EIATTR_MERCURY_ISA_VERSION
	.align		4
        /*0060*/ 	.byte	0x03, 0x5f
        /*0062*/ 	.short	0x0101


	//----- nvinfo : EIATTR_VRC_CTA_INIT_COUNT
	.align		4
        /*0064*/ 	.byte	0x02, 0x4a
	.zero		1
	.zero		1


	//----- nvinfo : EIATTR_EXIT_INSTR_OFFSETS
	.align		4
        /*0068*/ 	.byte	0x04, 0x1c
        /*006a*/ 	.short	(.L_21 - .L_20)


	//   ....[0]....
.L_20:
        /*006c*/ 	.word	0x00000f90


	//   ....[1]....
        /*0070*/ 	.word	0x000011d0


	//   ....[2]....
        /*0074*/ 	.word	0x000017e0


	//   ....[3]....
        /*0078*/ 	.word	0x00001880


	//   ....[4]....
        /*007c*/ 	.word	0x000018a0


	//   ....[5]....
        /*0080*/ 	.word	0x00001ac0


	//   ....[6]....
        /*0084*/ 	.word	0x000020f0


	//   ....[7]....
        /*0088*/ 	.word	0x00002190


	//----- nvinfo : EIATTR_CRS_STACK_SIZE
	.align		4
.L_21:
        /*008c*/ 	.byte	0x04, 0x1e
        /*008e*/ 	.short	(.L_23 - .L_22)
.L_22:
        /*0090*/ 	.word	0x00000000


	//----- nvinfo : EIATTR_CBANK_PARAM_SIZE
	.align		4
.L_23:
        /*0094*/ 	.byte	0x03, 0x19
        /*0096*/ 	.short	0x0028


	//----- nvinfo : EIATTR_PARAM_CBANK
	.align		4
        /*0098*/ 	.byte	0x04, 0x0a
        /*009a*/ 	.short	(.L_25 - .L_24)
	.align		4
.L_24:
        /*009c*/ 	.word	index@(.nv.constant0._Z11merge_basicPllS_lS_)
        /*00a0*/ 	.short	0x0380
        /*00a2*/ 	.short	0x0028


	//----- nvinfo : EIATTR_SW_WAR
	.align		4
.L_25:
        /*00a4*/ 	.byte	0x04, 0x36
        /*00a6*/ 	.short	(.L_27 - .L_26)
.L_26:
        /*00a8*/ 	.word	0x00000008
.L_27:


//--------------------- .nv.callgraph             --------------------------
	.section	.nv.callgraph,"",@"SHT_CUDA_CALLGRAPH"
	.align	4
	.sectionentsize	8
	.align		4
        /*0000*/ 	.word	0x00000000
	.align		4
        /*0004*/ 	.word	0xffffffff
	.align		4
        /*0008*/ 	.word	0x00000000
	.align		4
        /*000c*/ 	.word	0xfffffffe
	.align		4
        /*0010*/ 	.word	0x00000000
	.align		4
        /*0014*/ 	.word	0xfffffffd
	.align		4
        /*0018*/ 	.word	0x00000000
	.align		4
        /*001c*/ 	.word	0xfffffffc


//--------------------- .text._Z11merge_basicPllS_lS_ --------------------------
	.section	.text._Z11merge_basicPllS_lS_,"ax",@progbits
	.align	128
        .global         _Z11merge_basicPllS_lS_
        .type           _Z11merge_basicPllS_lS_,@function
        .size           _Z11merge_basicPllS_lS_,(.L_x_35 - _Z11merge_basicPllS_lS_)
        .other          _Z11merge_basicPllS_lS_,@"STO_CUDA_ENTRY STV_DEFAULT"
_Z11merge_basicPllS_lS_:
.text._Z11merge_basicPllS_lS_:
[----:B------:R-:W-:Y:S01]  /*0000*/  LDC R1, c[0x0][0x37c] ;  /* 0x0000df00ff017b82 */ /* 0x000fe20000000800 */
[----:B------:R-:W0:Y:S07]  /*0010*/  LDCU UR5, c[0x0][0x360] ;  /* 0x00006c00ff0577ac */ /* 0x000e2e0008000800 */
[----:B------:R-:W0:Y:S01]  /*0020*/  LDC R0, c[0x0][0x370] ;  /* 0x0000dc00ff007b82 */ /* 0x000e220000000800 */
[----:B------:R-:W1:Y:S01]  /*0030*/  LDCU.64 UR6, c[0x0][0x398] ;  /* 0x00007300ff0677ac */ /* 0x000e620008000a00 */
[----:B------:R-:W1:Y:S06]  /*0040*/  LDCU.64 UR8, c[0x0][0x388] ;  /* 0x00007100ff0877ac */ /* 0x000e6c0008000a00 */
[----:B------:R-:W2:Y:S01]  /*0050*/  S2UR UR4, SR_CTAID.X ;  /* 0x00000000000479c3 */ /* 0x000ea20000002500 */
[----:B0-----:R-:W-:Y:S01]  /*0060*/  IMAD R0, R0, UR5, RZ ;  /* 0x0000000500007c24 */ /* 0x001fe2000f8e02ff */
[----:B-1----:R-:W-:-:S04]  /*0070*/  UIADD3 UR6, UP0, UPT, UR6, UR8, URZ ;  /* 0x0000000806067290 */ /* 0x002fc8000ff1e0ff */
[----:B------:R-:W-:Y:S02]  /*0080*/  UIADD3.X UR7, UPT, UPT, UR7, UR9, URZ, UP0, !UPT ;  /* 0x0000000907077290 */ /* 0x000fe400087fe4ff */
[----:B------:R-:W-:Y:S01]  /*0090*/  IADD3 R3, P0, PT, R0, UR6, RZ ;  /* 0x0000000600037c10 */ /* 0x000fe2000ff1e0ff */
[----:B--2---:R-:W-:-:S04]  /*00a0*/  UIMAD UR4, UR4, UR5, URZ ;  /* 0x00000005040472a4 */ /* 0x004fc8000f8e02ff */
[----:B------:R-:W-:-:S05]  /*00b0*/  IMAD.X R4, RZ, RZ, UR7, P0 ;  /* 0x00000007ff047e24 */ /* 0x000fca00080e06ff */
[----:B------:R-:W-:-:S13]  /*00c0*/  ISETP.NE.U32.AND P0, PT, R4, RZ, PT ;  /* 0x000000ff0400720c */ /* 0x000fda0003f05070 */
[----:B------:R-:W-:Y:S05]  /*00d0*/  @P0 BRA `(.L_x_0) ;  /* 0x0000000000500947 */ /* 0x000fea0003800000 */
[----:B------:R-:W0:Y:S01]  /*00e0*/  I2F.U32.RP R2, R0 ;  /* 0x0000000000027306 */ /* 0x000e220000209000 */
[----:B------:R-:W-:Y:S01]  /*00f0*/  IMAD.MOV R7, RZ, RZ, -R0 ;  /* 0x000000ffff077224 */ /* 0x000fe200078e0a00 */
[----:B------:R-:W-:-:S06]  /*0100*/  ISETP.NE.U32.AND P2, PT, R0, RZ, PT ;  /* 0x000000ff0000720c */ /* 0x000fcc0003f45070 */
[----:B0-----:R-:W0:Y:S02]  /*0110*/  MUFU.RCP R2, R2 ;  /* 0x0000000200027308 */ /* 0x001e240000001000 */
[----:B0-----:R-:W-:-:S06]  /*0120*/  VIADD R4, R2, 0xffffffe ;  /* 0x0ffffffe02047836 */ /* 0x001fcc0000000000 */
[----:B------:R0:W1:Y:S02]  /*0130*/  F2I.FTZ.U32.TRUNC.NTZ R5, R4 ;  /* 0x0000000400057305 */ /* 0x000064000021f000 */
[----:B0-----:R-:W-:Y:S02]  /*0140*/  IMAD.MOV.U32 R4, RZ, RZ, RZ ;  /* 0x000000ffff047224 */ /* 0x001fe400078e00ff */
[----:B-1----:R-:W-:-:S04]  /*0150*/  IMAD R7, R7, R5, RZ ;  /* 0x0000000507077224 */ /* 0x002fc800078e02ff */
[----:B------:R-:W-:-:S06]  /*0160*/  IMAD.HI.U32 R6, R5, R7, R4 ;  /* 0x0000000705067227 */ /* 0x000fcc00078e0004 */
[----:B------:R-:W-:-:S04]  /*0170*/  IMAD.HI.U32 R2, R6, R3, RZ ;  /* 0x0000000306027227 */ /* 0x000fc800078e00ff */
[----:B------:R-:W-:-:S04]  /*0180*/  IMAD.MOV R5, RZ, RZ, -R2 ;  /* 0x000000ffff057224 */ /* 0x000fc800078e0a02 */
[----:B------:R-:W-:-:S05]  /*0190*/  IMAD R3, R0, R5, R3 ;  /* 0x0000000500037224 */ /* 0x000fca00078e0203 */
[----:B------:R-:W-:-:S13]  /*01a0*/  ISETP.GE.U32.AND P0, PT, R3, R0, PT ;  /* 0x000000000300720c */ /* 0x000fda0003f06070 */
[----:B------:R-:W-:Y:S02]  /*01b0*/  @P0 IMAD.IADD R3, R3, 0x1, -R0 ;  /* 0x0000000103030824 */ /* 0x000fe400078e0a00 */
[----:B------:R-:W-:-:S03]  /*01c0*/  @P0 VIADD R2, R2, 0x1 ;  /* 0x0000000102020836 */ /* 0x000fc60000000000 */
[----:B------:R-:W-:Y:S01]  /*01d0*/  ISETP.GE.U32.AND P1, PT, R3, R0, PT ;  /* 0x000000000300720c */ /* 0x000fe20003f26070 */
[----:B------:R-:W-:-:S12]  /*01e0*/  IMAD.MOV.U32 R3, RZ, RZ, RZ ;  /* 0x000000ffff037224 */ /* 0x000fd800078e00ff */
[----:B------:R-:W-:Y:S01]  /*01f0*/  @P1 VIADD R2, R2, 0x1 ;  /* 0x0000000102021836 */ /* 0x000fe20000000000 */
[----:B------:R-:W-:Y:S01]  /*0200*/  @!P2 LOP3.LUT R2, RZ, R0, RZ, 0x33, !PT ;  /* 0x00000000ff02a212 */ /* 0x000fe200078e33ff */
[----:B------:R-:W-:Y:S06]  /*0210*/  BRA `(.L_x_1) ;  /* 0x0000000000107947 */ /* 0x000fec0003800000 */
.L_x_0:
[----:B------:R-:W-:-:S07]  /*0220*/  MOV R2, 0x240 ;  /* 0x0000024000027802 */ /* 0x000fce0000000f00 */
[----:B------:R-:W-:Y:S05]  /*0230*/  CALL.REL.NOINC `($__internal_0_$__cuda_sm20_div_s64) ;  /* 0x0000001c00d87944 */ /* 0x000fea0003c00000 */
[----:B------:R-:W-:Y:S01]  /*0240*/  IMAD.MOV.U32 R2, RZ, RZ, R0 ;  /* 0x000000ffff027224 */ /* 0x000fe200078e0000 */
[----:B------:R-:W-:-:S07]  /*0250*/  MOV R3, R5 ;  /* 0x0000000500037202 */ /* 0x000fce0000000f00 */
.L_x_1:
[----:B------:R-:W0:Y:S01]  /*0260*/  S2R R11, SR_TID.X ;  /* 0x00000000000b7919 */ /* 0x000e220000002100 */
[----:B------:R-:W1:Y:S01]  /*0270*/  LDCU.64 UR12, c[0x0][0x388] ;  /* 0x00007100ff0c77ac */ /* 0x000e620008000a00 */
[----:B------:R-:W-:Y:S01]  /*0280*/  BSSY.RECONVERGENT B1, `(.L_x_2) ;  /* 0x0000055000017945 */ /* 0x000fe20003800200 */
[----:B------:R-:W2:Y:S01]  /*0290*/  LDCU.64 UR14, c[0x0][0x398] ;  /* 0x00007300ff0e77ac */ /* 0x000ea20008000a00 */
[----:B------:R-:W3:Y:S01]  /*02a0*/  LDCU.64 UR16, c[0x0][0x388] ;  /* 0x00007100ff1077ac */ /* 0x000ee20008000a00 */
[----:B------:R-:W4:Y:S01]  /*02b0*/  LDCU.64 UR8, c[0x0][0x390] ;  /* 0x00007200ff0877ac */ /* 0x000f220008000a00 */
[----:B------:R-:W0:Y:S02]  /*02c0*/  LDCU.64 UR10, c[0x0][0x380] ;  /* 0x00007000ff0a77ac */ /* 0x000e240008000a00 */
[----:B0-----:R-:W-:Y:S01]  /*02d0*/  VIADD R11, R11, UR4 ;  /* 0x000000040b0b7c36 */ /* 0x001fe20008000000 */
[----:B------:R-:W0:Y:S03]  /*02e0*/  LDCU.64 UR4, c[0x0][0x358] ;  /* 0x00006b00ff0477ac */ /* 0x000e260008000a00 */
[----:B------:R-:W-:-:S02]  /*02f0*/  VIADD R5, R11, 0x1 ;  /* 0x000000010b057836 */ /* 0x000fc40000000000 */
[----:B------:R-:W-:Y:S02]  /*0300*/  IMAD R11, R11, UR6, R11 ;  /* 0x000000060b0b7c24 */ /* 0x000fe4000f8e020b */
[-C--:B------:R-:W-:Y:S01]  /*0310*/  IMAD R0, R3, R5.reuse, RZ ;  /* 0x0000000503007224 */ /* 0x080fe200078e02ff */
[----:B------:R-:W-:Y:S01]  /*0320*/  SHF.R.S32.HI R7, RZ, 0x1f, R5 ;  /* 0x0000001fff077819 */ /* 0x000fe20000011405 */
[----:B------:R-:W-:Y:S01]  /*0330*/  IMAD.WIDE.U32 R4, R2, R5, RZ ;  /* 0x0000000502047225 */ /* 0x000fe200078e00ff */
[----:B-1----:R-:W-:Y:S02]  /*0340*/  ISETP.LT.U32.AND P2, PT, R11, UR12, PT ;  /* 0x0000000c0b007c0c */ /* 0x002fe4000bf41070 */
[----:B------:R-:W-:Y:S01]  /*0350*/  SHF.R.S32.HI R8, RZ, 0x1f, R11 ;  /* 0x0000001fff087819 */ /* 0x000fe2000001140b */
[----:B------:R-:W-:Y:S01]  /*0360*/  IMAD R7, R7, R2, R0 ;  /* 0x0000000207077224 */ /* 0x000fe200078e0200 */
[----:B------:R-:W-:Y:S01]  /*0370*/  ISETP.GE.U32.AND P0, PT, R4, UR6, PT ;  /* 0x0000000604007c0c */ /* 0x000fe2000bf06070 */
[----:B------:R-:W1:Y:S01]  /*0380*/  LDC.64 R2, c[0x0][0x398] ;  /* 0x0000e600ff027b82 */ /* 0x000e620000000a00 */
[----:B------:R-:W-:Y:S01]  /*0390*/  ISETP.LT.AND.EX P2, PT, R8, UR13, PT, P2 ;  /* 0x0000000d08007c0c */ /* 0x000fe2000bf41320 */
[----:B------:R-:W-:Y:S01]  /*03a0*/  IMAD.IADD R0, R5, 0x1, R7 ;  /* 0x0000000105007824 */ /* 0x000fe200078e0207 */
[C---:B--2---:R-:W-:Y:S01]  /*03b0*/  ISETP.GE.U32.AND P3, PT, R11.reuse, UR14, PT ;  /* 0x0000000e0b007c0c */ /* 0x044fe2000bf66070 */
[C---:B------:R-:W-:Y:S01]  /*03c0*/  VIADD R17, R11.reuse, -UR14 ;  /* 0x8000000e0b117c36 */ /* 0x040fe20008000000 */
[C---:B------:R-:W-:Y:S01]  /*03d0*/  ISETP.GE.U32.AND P1, PT, R11.reuse, UR12, PT ;  /* 0x0000000c0b007c0c */ /* 0x040fe2000bf26070 */
[C---:B------:R-:W-:Y:S01]  /*03e0*/  VIADD R19, R11.reuse, -UR12 ;  /* 0x8000000c0b137c36 */ /* 0x040fe20008000000 */
[----:B------:R-:W-:Y:S01]  /*03f0*/  ISETP.GE.AND.EX P0, PT, R0, UR7, PT, P0 ;  /* 0x0000000700007c0c */ /* 0x000fe2000bf06300 */
[----:B------:R-:W2:Y:S01]  /*0400*/  LDC.64 R6, c[0x0][0x380] ;  /* 0x0000e000ff067b82 */ /* 0x000ea20000000a00 */
[----:B------:R-:W-:-:S02]  /*0410*/  SEL R0, R11, UR12, P2 ;  /* 0x0000000c0b007c07 */ /* 0x000fc40009000000 */
[----:B------:R-:W-:Y:S02]  /*0420*/  SEL R9, RZ, 0x1, P0 ;  /* 0x00000001ff097807 */ /* 0x000fe40000000000 */
[C---:B------:R-:W-:Y:S01]  /*0430*/  ISETP.GE.AND.EX P3, PT, R8.reuse, UR15, PT, P3 ;  /* 0x0000000f08007c0c */ /* 0x040fe2000bf66330 */
[----:B------:R-:W-:Y:S01]  /*0440*/  IMAD.IADD R21, R11, 0x1, -R0 ;  /* 0x000000010b157824 */ /* 0x000fe200078e0a00 */
[----:B------:R-:W-:Y:S01]  /*0450*/  ISETP.GE.AND.EX P1, PT, R8, UR13, PT, P1 ;  /* 0x0000000d08007c0c */ /* 0x000fe2000bf26310 */
[----:B------:R-:W0:Y:S01]  /*0460*/  LDC.64 R4, c[0x0][0x390] ;  /* 0x0000e400ff047b82 */ /* 0x000e220000000a00 */
[----:B------:R-:W-:Y:S01]  /*0470*/  SEL R17, R17, RZ, P3 ;  /* 0x000000ff11117207 */ /* 0x000fe20001800000 */
[----:B------:R-:W-:Y:S01]  /*0480*/  VIADD R9, R9, UR6 ;  /* 0x0000000609097c36 */ /* 0x000fe20008000000 */
[----:B---34-:R-:W-:-:S09]  /*0490*/  SEL R19, R19, RZ, P1 ;  /* 0x000000ff13137207 */ /* 0x018fd20000800000 */
.L_x_7:
[----:B-1----:R-:W-:Y:S01]  /*04a0*/  ISETP.GE.U32.AND P0, PT, R21, R2, PT ;  /* 0x000000021500720c */ /* 0x002fe20003f06070 */
[----:B------:R-:W-:Y:S01]  /*04b0*/  BSSY.RECONVERGENT B2, `(.L_x_3) ;  /* 0x0000030000027945 */ /* 0x000fe20003800200 */
[----:B------:R-:W-:-:S03]  /*04c0*/  SHF.R.S32.HI R14, RZ, 0x1f, R21 ;  /* 0x0000001fff0e7819 */ /* 0x000fc60000011415 */
[----:B------:R-:W-:Y:S01]  /*04d0*/  BSSY.RELIABLE B0, `(.L_x_4) ;  /* 0x000001d000007945 */ /* 0x000fe20003800100 */
[----:B------:R-:W-:Y:S01]  /*04e0*/  IMAD.MOV.U32 R16, RZ, RZ, R0 ;  /* 0x000000ffff107224 */ /* 0x000fe200078e0000 */
[----:B------:R-:W-:Y:S01]  /*04f0*/  ISETP.GE.AND.EX P0, PT, R14, R3, PT, P0 ;  /* 0x000000030e00720c */ /* 0x000fe20003f06300 */
[----:B------:R-:W-:-:S03]  /*0500*/  IMAD.MOV.U32 R10, RZ, RZ, R21 ;  /* 0x000000ffff0a7224 */ /* 0x000fc600078e0015 */
[----:B------:R-:W-:-:S13]  /*0510*/  ISETP.LT.OR P0, PT, R0, 0x1, P0 ;  /* 0x000000010000780c */ /* 0x000fda0000701670 */
[----:B------:R-:W-:Y:S05]  /*0520*/  @P0 BRA `(.L_x_5) ;  /* 0x0000000000400947 */ /* 0x000fea0003800000 */
[C---:B------:R-:W-:Y:S02]  /*0530*/  LEA R12, P0, R21.reuse, UR8, 0x3 ;  /* 0x00000008150c7c11 */ /* 0x040fe4000f8018ff */
[----:B------:R-:W-:Y:S02]  /*0540*/  IADD3 R15, PT, PT, R0, -0x1, RZ ;  /* 0xffffffff000f7810 */ /* 0x000fe40007ffe0ff */
[----:B------:R-:W-:-:S03]  /*0550*/  LEA.HI.X R13, R21, UR9, R14, 0x3, P0 ;  /* 0x00000009150d7c11 */ /* 0x000fc600080f1c0e */
[----:B--2---:R-:W-:-:S03]  /*0560*/  IMAD.WIDE.U32 R14, R15, 0x8, R6 ;  /* 0x000000080f0e7825 */ /* 0x004fc600078e0006 */
[----:B0-----:R-:W2:Y:S04]  /*0570*/  LDG.E.64 R12, desc[UR4][R12.64] ;  /* 0x000000040c0c7981 */ /* 0x001ea8000c1e1b00 */
[----:B------:R-:W2:Y:S02]  /*0580*/  LDG.E.64 R14, desc[UR4][R14.64] ;  /* 0x000000040e0e7981 */ /* 0x000ea4000c1e1b00 */
[----:B--2---:R-:W-:-:S04]  /*0590*/  ISETP.GT.U32.AND P1, PT, R14, R12, PT ;  /* 0x0000000c0e00720c */ /* 0x004fc80003f24070 */
[----:B------:R-:W-:-:S13]  /*05a0*/  ISETP.GT.AND.EX P1, PT, R15, R13, PT, P1 ;  /* 0x0000000d0f00720c */ /* 0x000fda0003f24310 */
[----:B------:R-:W-:Y:S01]  /*05b0*/  @P1 IADD3 R18, PT, PT, R0, 0x1, -R17 ;  /* 0x0000000100121810 */ /* 0x000fe20007ffe811 */
[----:B------:R-:W-:Y:S05]  /*05c0*/  @P1 BREAK.RELIABLE B0 ;  /* 0x0000000000001942 */ /* 0x000fea0003800100 */
[----:B------:R-:W-:Y:S01]  /*05d0*/  @P1 SHF.R.S32.HI R18, RZ, 0x1, R18 ;  /* 0x00000001ff121819 */ /* 0x000fe20000011412 */
[----:B------:R-:W-:Y:S01]  /*05e0*/  @P1 IMAD.MOV.U32 R19, RZ, RZ, R10 ;  /* 0x000000ffff131224 */ /* 0x000fe200078e000a */
[----:B------:R-:W-:-:S03]  /*05f0*/  @P1 PLOP3.LUT P0, PT, PT, PT, PT, 0x8, 0x80 ;  /* 0x000000000080181c */ /* 0x000fc60003f0e170 */
[--C-:B------:R-:W-:Y:S02]  /*0600*/  @P1 IMAD.IADD R21, R21, 0x1, R18.reuse ;  /* 0x0000000115151824 */ /* 0x100fe400078e0212 */
[----:B------:R-:W-:Y:S01]  /*0610*/  @P1 IMAD.IADD R0, R0, 0x1, -R18 ;  /* 0x0000000100001824 */ /* 0x000fe200078e0a12 */
[----:B------:R-:W-:Y:S07]  /*0620*/  @P1 BRA `(.L_x_6) ;  /* 0x0000000000601947 */ /* 0x000fee0003800000 */
.L_x_5:
[----:B------:R-:W-:Y:S02]  /*0630*/  ISETP.GE.U32.AND P1, PT, R0, UR16, PT ;  /* 0x0000001000007c0c */ /* 0x000fe4000bf26070 */
[----:B------:R-:W-:Y:S02]  /*0640*/  SHF.R.S32.HI R13, RZ, 0x1f, R0 ;  /* 0x0000001fff0d7819 */ /* 0x000fe40000011400 */
[----:B------:R-:W-:Y:S02]  /*0650*/  PLOP3.LUT P0, PT, PT, PT, PT, 0x80, 0x8 ;  /* 0x000000000008781c */ /* 0x000fe40003f0f070 */
[----:B------:R-:W-:-:S04]  /*0660*/  ISETP.GE.AND.EX P1, PT, R13, UR17, PT, P1 ;  /* 0x000000110d007c0c */ /* 0x000fc8000bf26310 */
[----:B------:R-:W-:-:S13]  /*0670*/  ISETP.LT.OR P1, PT, R21, 0x1, P1 ;  /* 0x000000011500780c */ /* 0x000fda0000f21670 */
[----:B------:R-:W-:Y:S05]  /*0680*/  @P1 BREAK.RELIABLE B0 ;  /* 0x0000000000001942 */ /* 0x000fea0003800100 */
[----:B------:R-:W-:Y:S05]  /*0690*/  @P1 BRA `(.L_x_6) ;  /* 0x0000000000441947 */ /* 0x000fea0003800000 */
[----:B0-----:R-:W-:Y:S05]  /*06a0*/  BSYNC.RELIABLE B0 ;  /* 0x0000000000007941 */ /* 0x001fea0003800100 */
.L_x_4:
[----:B------:R-:W-:Y:S01]  /*06b0*/  LEA R12, P1, R0, UR10, 0x3 ;  /* 0x0000000a000c7c11 */ /* 0x000fe2000f8218ff */
[----:B------:R-:W-:-:S03]  /*06c0*/  VIADD R15, R10, 0xffffffff ;  /* 0xffffffff0a0f7836 */ /* 0x000fc60000000000 */
[----:B------:R-:W-:Y:S01]  /*06d0*/  LEA.HI.X R13, R0, UR11, R13, 0x3, P1 ;  /* 0x0000000b000d7c11 */ /* 0x000fe200088f1c0d */
[----:B------:R-:W-:-:S05]  /*06e0*/  IMAD.WIDE.U32 R14, R15, 0x8, R4 ;  /* 0x000000080f0e7825 */ /* 0x000fca00078e0004 */
[----:B------:R-:W3:Y:S04]  /*06f0*/  LDG.E.64 R12, desc[UR4][R12.64] ;  /* 0x000000040c0c7981 */ /* 0x000ee8000c1e1b00 */
[----:B------:R-:W3:Y:S01]  /*0700*/  LDG.E.64 R14, desc[UR4][R14.64] ;  /* 0x000000040e0e7981 */ /* 0x000ee2000c1e1b00 */
[----:B------:R-:W-:Y:S01]  /*0710*/  IMAD.MOV.U32 R21, RZ, RZ, R10 ;  /* 0x000000ffff157224 */ /* 0x000fe200078e000a */
[----:B---3--:R-:W-:-:S04]  /*0720*/  ISETP.GE.U32.AND P1, PT, R14, R12, PT ;  /* 0x0000000c0e00720c */ /* 0x008fc80003f26070 */
[----:B------:R-:W-:-:S13]  /*0730*/  ISETP.GE.AND.EX P1, PT, R15, R13, PT, P1 ;  /* 0x0000000d0f00720c */ /* 0x000fda0003f26310 */
[----:B------:R-:W-:-:S04]  /*0740*/  @P1 IADD3 R0, PT, PT, R10, 0x1, -R19 ;  /* 0x000000010a001810 */ /* 0x000fc80007ffe813 */
[----:B------:R-:W-:Y:S01]  /*0750*/  @P1 SHF.R.S32.HI R23, RZ, 0x2, R0 ;  /* 0x00000002ff171819 */ /* 0x000fe20000011400 */
[--C-:B------:R-:W-:Y:S01]  /*0760*/  IMAD.MOV.U32 R0, RZ, RZ, R16.reuse ;  /* 0x000000ffff007224 */ /* 0x100fe200078e0010 */
[----:B------:R-:W-:Y:S01]  /*0770*/  @P1 PLOP3.LUT P0, PT, PT, PT, PT, 0x8, 0x80 ;  /* 0x000000000080181c */ /* 0x000fe20003f0e170 */
[----:B------:R-:W-:Y:S02]  /*0780*/  @P1 IMAD.MOV.U32 R17, RZ, RZ, R16 ;  /* 0x000000ffff111224 */ /* 0x000fe400078e0010 */
[--C-:B------:R-:W-:Y:S02]  /*0790*/  @P1 IMAD.IADD R21, R10, 0x1, -R23.reuse ;  /* 0x000000010a151824 */ /* 0x100fe400078e0a17 */
[----:B------:R-:W-:-:S08]  /*07a0*/  @P1 IMAD.IADD R0, R16, 0x1, R23 ;  /* 0x0000000110001824 */ /* 0x000fd000078e0217 */
.L_x_6:
[----:B0-----:R-:W-:Y:S05]  /*07b0*/  BSYNC.RECONVERGENT B2 ;  /* 0x0000000000027941 */ /* 0x001fea0003800200 */
.L_x_3:
[----:B------:R-:W-:Y:S05]  /*07c0*/  @!P0 BRA `(.L_x_7) ;  /* 0xfffffffc00348947 */ /* 0x000fea000383ffff */
[----:B------:R-:W-:Y:S05]  /*07d0*/  BSYNC.RECONVERGENT B1 ;  /* 0x0000000000017941 */ /* 0x000fea0003800200 */
.L_x_2:
[----:B------:R-:W-:Y:S05]  /*07e0*/  WARPSYNC.ALL ;  /* 0x0000000000007948 */ /* 0x000fea0003800000 */
[----:B------:R-:W0:Y:S01]  /*07f0*/  LDCU.64 UR6, c[0x0][0x388] ;  /* 0x00007100ff0677ac */ /* 0x000e220008000a00 */
[----:B------:R-:W1:Y:S01]  /*0800*/  LDC.64 R4, c[0x0][0x380] ;  /* 0x0000e000ff047b82 */ /* 0x000e620000000a00 */
[----:B------:R-:W-:Y:S01]  /*0810*/  SHF.R.S32.HI R10, RZ, 0x1f, R9 ;  /* 0x0000001fff0a7819 */ /* 0x000fe20000011409 */
[----:B------:R-:W-:Y:S01]  /*0820*/  BSSY.RECONVERGENT B2, `(.L_x_8) ;  /* 0x0000045000027945 */ /* 0x000fe20003800200 */
[CC--:B------:R-:W-:Y:S01]  /*0830*/  ISETP.GE.U32.AND P0, PT, R9.reuse, R2.reuse, PT ;  /* 0x000000020900720c */ /* 0x0c0fe20003f06070 */
[----:B------:R-:W3:Y:S01]  /*0840*/  LDCU.64 UR12, c[0x0][0x388] ;  /* 0x00007100ff0c77ac */ /* 0x000ee20008000a00 */
[----:B------:R-:W-:-:S02]  /*0850*/  IADD3 R2, PT, PT, R9, -R2, RZ ;  /* 0x8000000209027210 */ /* 0x000fc40007ffe0ff */
[----:B------:R-:W-:Y:S01]  /*0860*/  ISETP.GE.AND.EX P0, PT, R10, R3, PT, P0 ;  /* 0x000000030a00720c */ /* 0x000fe20003f06300 */
[----:B--2---:R-:W2:Y:S01]  /*0870*/  LDC.64 R6, c[0x0][0x390] ;  /* 0x0000e400ff067b82 */ /* 0x004ea20000000a00 */
[----:B------:R-:W4:Y:S02]  /*0880*/  LDCU.64 UR10, c[0x0][0x390] ;  /* 0x00007200ff0a77ac */ /* 0x000f240008000a00 */
[----:B------:R-:W-:Y:S01]  /*0890*/  SEL R3, R2, RZ, P0 ;  /* 0x000000ff02037207 */ /* 0x000fe20000000000 */
[----:B------:R-:W1:Y:S01]  /*08a0*/  LDCU.64 UR8, c[0x0][0x398] ;  /* 0x00007300ff0877ac */ /* 0x000e620008000a00 */
[C---:B0-----:R-:W-:Y:S01]  /*08b0*/  ISETP.LT.U32.AND P2, PT, R9.reuse, UR6, PT ;  /* 0x0000000609007c0c */ /* 0x041fe2000bf41070 */
[C---:B------:R-:W-:Y:S01]  /*08c0*/  VIADD R12, R9.reuse, -UR6 ;  /* 0x80000006090c7c36 */ /* 0x040fe20008000000 */
[----:B------:R-:W-:Y:S01]  /*08d0*/  ISETP.GE.U32.AND P1, PT, R9, UR6, PT ;  /* 0x0000000609007c0c */ /* 0x000fe2000bf26070 */
[----:B------:R-:W0:Y:S01]  /*08e0*/  LDCU.64 UR14, c[0x0][0x380] ;  /* 0x00007000ff0e77ac */ /* 0x000e220008000a00 */
[----:B------:R-:W-:-:S02]  /*08f0*/  ISETP.LT.AND.EX P2, PT, R10, UR7, PT, P2 ;  /* 0x000000070a007c0c */ /* 0x000fc4000bf41320 */
[----:B------:R-:W-:Y:S02]  /*0900*/  ISETP.GE.AND.EX P1, PT, R10, UR7, PT, P1 ;  /* 0x000000070a007c0c */ /* 0x000fe4000bf26310 */
[----:B------:R-:W-:Y:S02]  /*0910*/  SEL R10, R9, UR6, P2 ;  /* 0x00000006090a7c07 */ /* 0x000fe40009000000 */
[----:B------:R-:W-:-:S03]  /*0920*/  SEL R2, R12, RZ, P1 ;  /* 0x000000ff0c027207 */ /* 0x000fc60000800000 */
[----:B---34-:R-:W-:-:S07]  /*0930*/  IMAD.IADD R18, R9, 0x1, -R10 ;  /* 0x0000000109127824 */ /* 0x018fce00078e0a0a */
.L_x_13:
[----:B-1----:R-:W-:Y:S01]  /*0940*/  ISETP.GE.U32.AND P0, PT, R18, UR8, PT ;  /* 0x0000000812007c0c */ /* 0x002fe2000bf06070 */
[----:B------:R-:W-:Y:S01]  /*0950*/  BSSY.RECONVERGENT B3, `(.L_x_9) ;  /* 0x0000030000037945 */ /* 0x000fe20003800200 */
[----:B------:R-:W-:-:S03]  /*0960*/  SHF.R.S32.HI R15, RZ, 0x1f, R18 ;  /* 0x0000001fff0f7819 */ /* 0x000fc60000011412 */
[----:B------:R-:W-:Y:S01]  /*0970*/  BSSY.RELIABLE B1, `(.L_x_10) ;  /* 0x000001d000017945 */ /* 0x000fe20003800100 */
[----:B------:R-:W-:Y:S01]  /*0980*/  IMAD.MOV.U32 R12, RZ, RZ, R10 ;  /* 0x000000ffff0c7224 */ /* 0x000fe200078e000a */
[----:B------:R-:W-:Y:S01]  /*0990*/  ISETP.GE.AND.EX P0, PT, R15, UR9, PT, P0 ;  /* 0x000000090f007c0c */ /* 0x000fe2000bf06300 */
[----:B------:R-:W-:-:S03]  /*09a0*/  IMAD.MOV.U32 R13, RZ, RZ, R18 ;  /* 0x000000ffff0d7224 */ /* 0x000fc600078e0012 */
[----:B------:R-:W-:-:S13]  /*09b0*/  ISETP.LT.OR P0, PT, R10, 0x1, P0 ;  /* 0x000000010a00780c */ /* 0x000fda0000701670 */
[----:B------:R-:W-:Y:S05]  /*09c0*/  @P0 BRA `(.L_x_11) ;  /* 0x0000000000400947 */ /* 0x000fea0003800000 */
[----:B------:R-:W-:Y:S01]  /*09d0*/  LEA R14, P0, R18, UR10, 0x3 ;  /* 0x0000000a120e7c11 */ /* 0x000fe2000f8018ff */
[----:B------:R-:W-:-:S03]  /*09e0*/  VIADD R17, R10, 0xffffffff ;  /* 0xffffffff0a117836 */ /* 0x000fc60000000000 */
[----:B------:R-:W-:Y:S01]  /*09f0*/  LEA.HI.X R15, R18, UR11, R15, 0x3, P0 ;  /* 0x0000000b120f7c11 */ /* 0x000fe200080f1c0f */
[----:B------:R-:W-:-:S05]  /*0a00*/  IMAD.WIDE.U32 R16, R17, 0x8, R4 ;  /* 0x0000000811107825 */ /* 0x000fca00078e0004 */
[----:B------:R-:W3:Y:S04]  /*0a10*/  LDG.E.64 R14, desc[UR4][R14.64] ;  /* 0x000000040e0e7981 */ /* 0x000ee8000c1e1b00 */
[----:B------:R-:W3:Y:S02]  /*0a20*/  LDG.E.64 R16, desc[UR4][R16.64] ;  /* 0x0000000410107981 */ /* 0x000ee4000c1e1b00 */
[----:B---3--:R-:W-:-:S04]  /*0a30*/  ISETP.GT.U32.AND P1, PT, R16, R14, PT ;  /* 0x0000000e1000720c */ /* 0x008fc80003f24070 */
        /* <DEDUP_REMOVED lines=9> */
.L_x_11:
        /* <DEDUP_REMOVED lines=8> */
.L_x_10:
[----:B------:R-:W-:Y:S01]  /*0b50*/  LEA R14, P1, R10, UR14, 0x3 ;  /* 0x0000000e0a0e7c11 */ /* 0x000fe2000f8218ff */
[----:B------:R-:W-:-:S03]  /*0b60*/  VIADD R17, R13, 0xffffffff ;  /* 0xffffffff0d117836 */ /* 0x000fc60000000000 */
[----:B------:R-:W-:Y:S01]  /*0b70*/  LEA.HI.X R15, R10, UR15, R15, 0x3, P1 ;  /* 0x0000000f0a0f7c11 */ /* 0x000fe200088f1c0f */
[----:B--2---:R-:W-:-:S05]  /*0b80*/  IMAD.WIDE.U32 R16, R17, 0x8, R6 ;  /* 0x0000000811107825 */ /* 0x004fca00078e0006 */
[----:B------:R-:W2:Y:S04]  /*0b90*/  LDG.E.64 R14, desc[UR4][R14.64] ;  /* 0x000000040e0e7981 */ /* 0x000ea8000c1e1b00 */
[----:B------:R-:W2:Y:S01]  /*0ba0*/  LDG.E.64 R16, desc[UR4][R16.64] ;  /* 0x0000000410107981 */ /* 0x000ea2000c1e1b00 */
[----:B------:R-:W-:Y:S02]  /*0bb0*/  MOV R18, R13 ;  /* 0x0000000d00127202 */ /* 0x000fe40000000f00 */
[----:B--2---:R-:W-:-:S04]  /*0bc0*/  ISETP.GE.U32.AND P1, PT, R16, R14, PT ;  /* 0x0000000e1000720c */ /* 0x004fc80003f26070 */
        /* <DEDUP_REMOVED lines=8> */
.L_x_12:
[----:B0-----:R-:W-:Y:S05]  /*0c50*/  BSYNC.RECONVERGENT B3 ;  /* 0x0000000000037941 */ /* 0x001fea0003800200 */
.L_x_9:
[----:B------:R-:W-:Y:S05]  /*0c60*/  @!P0 BRA `(.L_x_13) ;  /* 0xfffffffc00348947 */ /* 0x000fea000383ffff */
[----:B------:R-:W-:Y:S05]  /*0c70*/  BSYNC.RECONVERGENT B2 ;  /* 0x0000000000027941 */ /* 0x000fea0003800200 */
.L_x_8:
[----:B------:R-:W-:Y:S05]  /*0c80*/  WARPSYNC.ALL ;  /* 0x0000000000007948 */ /* 0x000fea0003800000 */
[--C-:B------:R-:W-:Y:S01]  /*0c90*/  IMAD.IADD R3, R11, 0x1, -R0.reuse ;  /* 0x000000010b037824 */ /* 0x100fe200078e0a00 */
[----:B------:R-:W-:Y:S01]  /*0ca0*/  BSSY.RECONVERGENT B2, `(.L_x_14) ;  /* 0x000002b000027945 */ /* 0x000fe20003800200 */
[----:B------:R-:W-:Y:S02]  /*0cb0*/  IMAD.IADD R22, R10, 0x1, -R0 ;  /* 0x000000010a167824 */ /* 0x000fe400078e0a00 */
[----:B------:R-:W-:Y:S01]  /*0cc0*/  IMAD.MOV.U32 R21, RZ, RZ, RZ ;  /* 0x000000ffff157224 */ /* 0x000fe200078e00ff */
[----:B------:R-:W-:Y:S01]  /*0cd0*/  IADD3 R20, PT, PT, R9, -R3, -R10 ;  /* 0x8000000309147210 */ /* 0x000fe20007ffe80a */
[----:B------:R-:W-:-:S02]  /*0ce0*/  IMAD.MOV.U32 R25, RZ, RZ, RZ ;  /* 0x000000ffff197224 */ /* 0x000fc400078e00ff */
[----:B------:R-:W-:Y:S01]  /*0cf0*/  IMAD.MOV.U32 R23, RZ, RZ, RZ ;  /* 0x000000ffff177224 */ /* 0x000fe200078e00ff */
[----:B------:R-:W-:-:S04]  /*0d00*/  VIMNMX R2, PT, PT, R22, R20, PT ;  /* 0x0000001416027248 */ /* 0x000fc80003fe0100 */
[----:B------:R-:W-:-:S13]  /*0d10*/  ISETP.GE.AND P0, PT, R2, 0x1, PT ;  /* 0x000000010200780c */ /* 0x000fda0003f06270 */
[----:B------:R-:W-:Y:S05]  /*0d20*/  @!P0 BRA `(.L_x_15) ;  /* 0x0000000000888947 */ /* 0x000fea0003800000 */
[----:B------:R-:W0:Y:S01]  /*0d30*/  LDC.64 R4, c[0x0][0x390] ;  /* 0x0000e400ff047b82 */ /* 0x000e220000000a00 */
[----:B------:R-:W1:Y:S01]  /*0d40*/  LDCU.64 UR6, c[0x0][0x3a0] ;  /* 0x00007400ff0677ac */ /* 0x000e620008000a00 */
[----:B------:R-:W-:Y:S02]  /*0d50*/  HFMA2 R23, -RZ, RZ, 0, 0 ;  /* 0x00000000ff177431 */ /* 0x000fe400000001ff */
[----:B------:R-:W-:Y:S02]  /*0d60*/  IMAD.MOV.U32 R25, RZ, RZ, RZ ;  /* 0x000000ffff197224 */ /* 0x000fe400078e00ff */
[----:B------:R-:W-:Y:S02]  /*0d70*/  IMAD.MOV.U32 R21, RZ, RZ, RZ ;  /* 0x000000ffff157224 */ /* 0x000fe400078e00ff */
[----:B--2---:R-:W2:Y:S01]  /*0d80*/  LDC.64 R6, c[0x0][0x380] ;  /* 0x0000e000ff067b82 */ /* 0x004ea20000000a00 */
[----:B-1----:R-:W-:Y:S01]  /*0d90*/  LEA R2, P0, R11, UR6, 0x3 ;  /* 0x000000060b027c11 */ /* 0x002fe2000f8018ff */
[----:B0-----:R-:W-:-:S03]  /*0da0*/  IMAD.WIDE R4, R3, 0x8, R4 ;  /* 0x0000000803047825 */ /* 0x001fc600078e0204 */
[----:B------:R-:W-:Y:S01]  /*0db0*/  LEA.HI.X R3, R11, UR7, R8, 0x3, P0 ;  /* 0x000000070b037c11 */ /* 0x000fe200080f1c08 */
[----:B--2---:R-:W-:-:S08]  /*0dc0*/  IMAD.WIDE R6, R0, 0x8, R6 ;  /* 0x0000000800067825 */ /* 0x004fd000078e0206 */
.L_x_16:
[----:B------:R-:W-:-:S04]  /*0dd0*/  IMAD.WIDE.U32 R14, R21, 0x8, R6 ;  /* 0x00000008150e7825 */ /* 0x000fc800078e0006 */
[----:B------:R-:W-:Y:S02]  /*0de0*/  IMAD.WIDE.U32 R12, R25, 0x8, R4 ;  /* 0x00000008190c7825 */ /* 0x000fe400078e0004 */
[----:B------:R-:W2:Y:S04]  /*0df0*/  LDG.E.64 R14, desc[UR4][R14.64] ;  /* 0x000000040e0e7981 */ /* 0x000ea8000c1e1b00 */
[----:B------:R-:W2:Y:S01]  /*0e00*/  LDG.E.64 R12, desc[UR4][R12.64] ;  /* 0x000000040c0c7981 */ /* 0x000ea2000c1e1b00 */
[----:B------:R-:W-:-:S04]  /*0e10*/  IMAD.WIDE.U32 R18, R23, 0x8, R2 ;  /* 0x0000000817127825 */ /* 0x000fc800078e0002 */
[----:B------:R-:W-:Y:S01]  /*0e20*/  VIADD R23, R23, 0x1 ;  /* 0x0000000117177836 */ /* 0x000fe20000000000 */
[CC--:B--2---:R-:W-:Y:S02]  /*0e30*/  ISETP.GT.U32.AND P1, PT, R14.reuse, R12.reuse, PT ;  /* 0x0000000c0e00720c */ /* 0x0c4fe40003f24070 */
[CC--:B------:R-:W-:Y:S02]  /*0e40*/  ISETP.GT.U32.AND P0, PT, R14.reuse, R12.reuse, PT ;  /* 0x0000000c0e00720c */ /* 0x0c0fe40003f04070 */
[----:B------:R-:W-:Y:S02]  /*0e50*/  ISETP.LT.U32.AND P2, PT, R14, R12, PT ;  /* 0x0000000c0e00720c */ /* 0x000fe40003f41070 */
[CC--:B------:R-:W-:Y:S02]  /*0e60*/  ISETP.GT.AND.EX P1, PT, R15.reuse, R13.reuse, PT, P1 ;  /* 0x0000000d0f00720c */ /* 0x0c0fe40003f24310 */
[CC--:B------:R-:W-:Y:S02]  /*0e70*/  ISETP.GT.AND.EX P0, PT, R15.reuse, R13.reuse, PT, P0 ;  /* 0x0000000d0f00720c */ /* 0x0c0fe40003f04300 */
[----:B------:R-:W-:-:S04]  /*0e80*/  ISETP.LT.AND.EX P2, PT, R15, R13, PT, P2 ;  /* 0x0000000d0f00720c */ /* 0x000fc80003f41320 */
[----:B------:R-:W-:Y:S02]  /*0e90*/  SEL R16, R14, R12, P2 ;  /* 0x0000000c0e107207 */ /* 0x000fe40001000000 */
[----:B------:R-:W-:Y:S01]  /*0ea0*/  SEL R17, R15, R13, P2 ;  /* 0x0000000d0f117207 */ /* 0x000fe20001000000 */
[----:B------:R-:W-:Y:S02]  /*0eb0*/  VIADD R15, R25, 0x1 ;  /* 0x00000001190f7836 */ /* 0x000fe40000000000 */
[----:B------:R-:W-:Y:S02]  /*0ec0*/  VIADD R13, R21, 0x1 ;  /* 0x00000001150d7836 */ /* 0x000fe40000000000 */
[----:B------:R0:W-:Y:S01]  /*0ed0*/  STG.E.64 desc[UR4][R18.64], R16 ;  /* 0x0000001012007986 */ /* 0x0001e2000c101b04 */
[----:B------:R-:W-:Y:S02]  /*0ee0*/  @!P0 IMAD.MOV R15, RZ, RZ, R25 ;  /* 0x000000ffff0f8224 */ /* 0x000fe400078e0219 */
[----:B------:R-:W-:-:S02]  /*0ef0*/  @P1 IMAD.MOV R13, RZ, RZ, R21 ;  /* 0x000000ffff0d1224 */ /* 0x000fc400078e0215 */
[----:B------:R-:W-:Y:S01]  /*0f00*/  IMAD.MOV.U32 R25, RZ, RZ, R15 ;  /* 0x000000ffff197224 */ /* 0x000fe200078e000f */
[----:B------:R-:W-:Y:S01]  /*0f10*/  ISETP.GT.AND P0, PT, R20, R15, PT ;  /* 0x0000000f1400720c */ /* 0x000fe20003f04270 */
[----:B------:R-:W-:Y:S01]  /*0f20*/  IMAD.MOV.U32 R21, RZ, RZ, R13 ;  /* 0x000000ffff157224 */ /* 0x000fe200078e000d */
[----:B------:R-:W-:-:S13]  /*0f30*/  ISETP.GT.AND P1, PT, R22, R13, PT ;  /* 0x0000000d1600720c */ /* 0x000fda0003f24270 */
[----:B0-----:R-:W-:Y:S05]  /*0f40*/  @P0 BRA P1, `(.L_x_16) ;  /* 0xfffffffc00a00947 */ /* 0x001fea000083ffff */
.L_x_15:
[----:B------:R-:W-:Y:S05]  /*0f50*/  BSYNC.RECONVERGENT B2 ;  /* 0x0000000000027941 */ /* 0x000fea0003800200 */
.L_x_14:
[----:B------:R-:W-:-:S13]  /*0f60*/  ISETP.NE.AND P0, PT, R22, R21, PT ;  /* 0x000000151600720c */ /* 0x000fda0003f05270 */
[----:B------:R-:W-:Y:S05]  /*0f70*/  @!P0 BRA `(.L_x_17) ;  /* 0x0000000800448947 */ /* 0x000fea0003800000 */
[----:B------:R-:W-:-:S13]  /*0f80*/  ISETP.GT.AND P0, PT, R22, R21, PT ;  /* 0x000000151600720c */ /* 0x000fda0003f04270 */
[----:B------:R-:W-:Y:S05]  /*0f90*/  @!P0 EXIT ;  /* 0x000000000000894d */ /* 0x000fea0003800000 */
[----:B------:R-:W-:Y:S01]  /*0fa0*/  IADD3 R3, PT, PT, R0, R21, RZ ;  /* 0x0000001500037210 */ /* 0x000fe20007ffe0ff */
[----:B------:R-:W-:Y:S04]  /*0fb0*/  BSSY.RECONVERGENT B2, `(.L_x_18) ;  /* 0x0000021000027945 */ /* 0x000fe80003800200 */
[----:B------:R-:W-:Y:S02]  /*0fc0*/  IMAD.IADD R2, R10, 0x1, -R3 ;  /* 0x000000010a027824 */ /* 0x000fe400078e0a03 */
[----:B------:R-:W-:-:S03]  /*0fd0*/  IMAD.IADD R10, R3, 0x1, -R10 ;  /* 0x00000001030a7824 */ /* 0x000fc600078e0a0a */
[----:B--2---:R-:W-:Y:S02]  /*0fe0*/  LOP3.LUT P1, R6, R2, 0x3, RZ, 0xc0, !PT ;  /* 0x0000000302067812 */ /* 0x004fe4000782c0ff */
[----:B------:R-:W-:-:S11]  /*0ff0*/  ISETP.GT.U32.AND P0, PT, R10, -0x4, PT ;  /* 0xfffffffc0a00780c */ /* 0x000fd60003f04070 */
[----:B------:R-:W-:Y:S05]  /*1000*/  @!P1 BRA `(.L_x_19) ;  /* 0x00000000006c9947 */ /* 0x000fea0003800000 */
[----:B------:R-:W0:Y:S01]  /*1010*/  LDC.64 R4, c[0x0][0x380] ;  /* 0x0000e000ff047b82 */ /* 0x000e220000000a00 */
[----:B------:R-:W1:Y:S01]  /*1020*/  LDCU.64 UR6, c[0x0][0x3a0] ;  /* 0x00007400ff0677ac */ /* 0x000e620008000a00 */
[C---:B------:R-:W-:Y:S01]  /*1030*/  SHF.L.U64.HI R3, R11.reuse, 0x3, R8 ;  /* 0x000000030b037819 */ /* 0x040fe20000010208 */
[----:B------:R-:W-:-:S04]  /*1040*/  IMAD.SHL.U32 R2, R11, 0x8, RZ ;  /* 0x000000080b027824 */ /* 0x000fc800078e00ff */
[----:B------:R-:W-:-:S04]  /*1050*/  IMAD.WIDE.U32 R2, R23, 0x8, R2 ;  /* 0x0000000817027825 */ /* 0x000fc800078e0002 */
[----:B------:R-:W-:Y:S01]  /*1060*/  IMAD.IADD R23, R23, 0x1, R6 ;  /* 0x0000000117177824 */ /* 0x000fe200078e0206 */
[----:B-1----:R-:W-:-:S04]  /*1070*/  IADD3 R9, P1, PT, R2, UR6, RZ ;  /* 0x0000000602097c10 */ /* 0x002fc8000ff3e0ff */
[----:B------:R-:W-:Y:S01]  /*1080*/  IADD3.X R12, PT, PT, R3, UR7, RZ, P1, !PT ;  /* 0x00000007030c7c10 */ /* 0x000fe20008ffe4ff */
[----:B0-----:R-:W-:-:S04]  /*1090*/  IMAD.WIDE.U32 R4, R21, 0x8, R4 ;  /* 0x0000000815047825 */ /* 0x001fc800078e0004 */
[----:B------:R-:W-:Y:S02]  /*10a0*/  IMAD.IADD R21, R21, 0x1, R6 ;  /* 0x0000000115157824 */ /* 0x000fe400078e0206 */
[----:B------:R-:W-:-:S04]  /*10b0*/  IMAD.WIDE R4, R0, 0x8, R4 ;  /* 0x0000000800047825 */ /* 0x000fc800078e0204 */
[----:B------:R-:W-:Y:S02]  /*10c0*/  IMAD.MOV.U32 R7, RZ, RZ, R4 ;  /* 0x000000ffff077224 */ /* 0x000fe400078e0004 */
[----:B------:R-:W-:Y:S02]  /*10d0*/  IMAD.MOV.U32 R10, RZ, RZ, R5 ;  /* 0x000000ffff0a7224 */ /* 0x000fe400078e0005 */
[----:B------:R-:W-:-:S07]  /*10e0*/  IMAD.MOV R6, RZ, RZ, -R6 ;  /* 0x000000ffff067224 */ /* 0x000fce00078e0a06 */
.L_x_20:
[----:B0-----:R-:W-:Y:S01]  /*10f0*/  IMAD.MOV.U32 R2, RZ, RZ, R7 ;  /* 0x000000ffff027224 */ /* 0x001fe200078e0007 */
[----:B------:R-:W-:-:S06]  /*1100*/  MOV R3, R10 ;  /* 0x0000000a00037202 */ /* 0x000fcc0000000f00 */
[----:B------:R-:W2:Y:S01]  /*1110*/  LDG.E.64 R2, desc[UR4][R2.64] ;  /* 0x0000000402027981 */ /* 0x000ea2000c1e1b00 */
[----:B------:R-:W-:Y:S01]  /*1120*/  IMAD.MOV.U32 R4, RZ, RZ, R9 ;  /* 0x000000ffff047224 */ /* 0x000fe200078e0009 */
[----:B------:R-:W-:Y:S01]  /*1130*/  IADD3 R9, P2, PT, R9, 0x8, RZ ;  /* 0x0000000809097810 */ /* 0x000fe20007f5e0ff */
[--C-:B------:R-:W-:Y:S01]  /*1140*/  IMAD.MOV.U32 R5, RZ, RZ, R12.reuse ;  /* 0x000000ffff057224 */ /* 0x100fe200078e000c */
[----:B------:R-:W-:Y:S01]  /*1150*/  IADD3 R7, P3, PT, R7, 0x8, RZ ;  /* 0x0000000807077810 */ /* 0x000fe20007f7e0ff */
[----:B------:R-:W-:Y:S02]  /*1160*/  VIADD R6, R6, 0x1 ;  /* 0x0000000106067836 */ /* 0x000fe40000000000 */
[----:B------:R-:W-:Y:S02]  /*1170*/  IMAD.X R12, RZ, RZ, R12, P2 ;  /* 0x000000ffff0c7224 */ /* 0x000fe400010e060c */
[----:B------:R-:W-:Y:S01]  /*1180*/  IMAD.X R10, RZ, RZ, R10, P3 ;  /* 0x000000ffff0a7224 */ /* 0x000fe200018e060a */
[----:B------:R-:W-:Y:S01]  /*1190*/  ISETP.NE.AND P1, PT, R6, RZ, PT ;  /* 0x000000ff0600720c */ /* 0x000fe20003f25270 */
[----:B--2---:R0:W-:-:S12]  /*11a0*/  STG.E.64 desc[UR4][R4.64], R2 ;  /* 0x0000000204007986 */ /* 0x0041d8000c101b04 */
[----:B------:R-:W-:Y:S05]  /*11b0*/  @P1 BRA `(.L_x_20) ;  /* 0xfffffffc00cc1947 */ /* 0x000fea000383ffff */
.L_x_19:
[----:B------:R-:W-:Y:S05]  /*11c0*/  BSYNC.RECONVERGENT B2 ;  /* 0x0000000000027941 */ /* 0x000fea0003800200 */
.L_x_18:
[----:B------:R-:W-:Y:S05]  /*11d0*/  @P0 EXIT ;  /* 0x000000000000094d */ /* 0x000fea0003800000 */
[----:B0-----:R-:W0:Y:S01]  /*11e0*/  LDC.64 R4, c[0x0][0x380] ;  /* 0x0000e000ff047b82 */ /* 0x001e220000000a00 */
[----:B------:R-:W1:Y:S01]  /*11f0*/  LDCU.64 UR6, c[0x0][0x3a0] ;  /* 0x00007400ff0677ac */ /* 0x000e620008000a00 */
[C---:B------:R-:W-:Y:S01]  /*1200*/  SHF.L.U64.HI R3, R11.reuse, 0x3, R8 ;  /* 0x000000030b037819 */ /* 0x040fe20000010208 */
[----:B------:R-:W-:Y:S01]  /*1210*/  IMAD.SHL.U32 R2, R11, 0x8, RZ ;  /* 0x000000080b027824 */ /* 0x000fe200078e00ff */
[----:B------:R-:W-:Y:S03]  /*1220*/  BSSY.RECONVERGENT B2, `(.L_x_21) ;  /* 0x000003c000027945 */ /* 0x000fe60003800200 */
[----:B------:R-:W-:-:S03]  /*1230*/  IMAD.WIDE.U32 R2, R23, 0x8, R2 ;  /* 0x0000000817027825 */ /* 0x000fc600078e0002 */
[----:B-1----:R-:W-:-:S04]  /*1240*/  IADD3 R2, P2, PT, R2, UR6, RZ ;  /* 0x0000000602027c10 */ /* 0x002fc8000ff5e0ff */
[----:B------:R-:W-:Y:S01]  /*1250*/  IADD3 R2, P3, PT, R2, 0x10, RZ ;  /* 0x0000001002027810 */ /* 0x000fe20007f7e0ff */
[----:B0-----:R-:W-:-:S03]  /*1260*/  IMAD.WIDE R4, R0, 0x8, R4 ;  /* 0x0000000800047825 */ /* 0x001fc600078e0204 */
[----:B------:R-:W-:Y:S01]  /*1270*/  IADD3.X R3, PT, PT, RZ, UR7, R3, P3, P2 ;  /* 0x00000007ff037c10 */ /* 0x000fe20009fe4403 */
[----:B------:R-:W-:Y:S01]  /*1280*/  IMAD.IADD R0, R22, 0x1, -R21 ;  /* 0x0000000116007824 */ /* 0x000fe200078e0a15 */
[----:B------:R-:W-:-:S04]  /*1290*/  IADD3 R4, P0, PT, R4, 0x10, RZ ;  /* 0x0000001004047810 */ /* 0x000fc80007f1e0ff */
[----:B------:R-:W-:Y:S01]  /*12a0*/  ISETP.GT.AND P1, PT, R0, 0xc, PT ;  /* 0x0000000c0000780c */ /* 0x000fe20003f24270 */
[----:B------:R-:W-:Y:S01]  /*12b0*/  IMAD.X R5, RZ, RZ, R5, P0 ;  /* 0x000000ffff057224 */ /* 0x000fe200000e0605 */
[----:B------:R-:W-:-:S11]  /*12c0*/  PLOP3.LUT P0, PT, PT, PT, PT, 0x80, 0x8 ;  /* 0x000000000008781c */ /* 0x000fd60003f0f070 */
[----:B------:R-:W-:Y:S05]  /*12d0*/  @!P1 BRA `(.L_x_22) ;  /* 0x0000000000c09947 */ /* 0x000fea0003800000 */
[----:B------:R-:W-:Y:S01]  /*12e0*/  PLOP3.LUT P0, PT, PT, PT, PT, 0x8, 0x80 ;  /* 0x000000000080781c */ /* 0x000fe20003f0e170 */
[----:B------:R-:W-:-:S12]  /*12f0*/  VIADD R0, R22, 0xfffffff4 ;  /* 0xfffffff416007836 */ /* 0x000fd80000000000 */
.L_x_23:
[----:B------:R-:W-:-:S05]  /*1300*/  IMAD.WIDE R6, R21, 0x8, R4 ;  /* 0x0000000815067825 */ /* 0x000fca00078e0204 */
[----:B------:R-:W2:Y:S04]  /*1310*/  LDG.E.64 R8, desc[UR4][R6.64+-0x10] ;  /* 0xfffff00406087981 */ /* 0x000ea8000c1e1b00 */
[----:B--2---:R0:W-:Y:S04]  /*1320*/  STG.E.64 desc[UR4][R2.64+-0x10], R8 ;  /* 0xfffff00802007986 */ /* 0x0041e8000c101b04 */
[----:B------:R-:W2:Y:S04]  /*1330*/  LDG.E.64 R10, desc[UR4][R6.64+-0x8] ;  /* 0xfffff804060a7981 */ /* 0x000ea8000c1e1b00 */
[----:B--2---:R1:W-:Y:S04]  /*1340*/  STG.E.64 desc[UR4][R2.64+-0x8], R10 ;  /* 0xfffff80a02007986 */ /* 0x0043e8000c101b04 */
[----:B------:R-:W2:Y:S01]  /*1350*/  LDG.E.64 R12, desc[UR4][R6.64] ;  /* 0x00000004060c7981 */ /* 0x000ea2000c1e1b00 */
[----:B------:R-:W-:-:S03]  /*1360*/  IADD3 R17, PT, PT, R21, 0x4, RZ ;  /* 0x0000000415117810 */ /* 0x000fc60007ffe0ff */
[----:B--2---:R2:W-:Y:S04]  /*1370*/  STG.E.64 desc[UR4][R2.64], R12 ;  /* 0x0000000c02007986 */ /* 0x0045e8000c101b04 */
[----:B------:R-:W3:Y:S01]  /*1380*/  LDG.E.64 R14, desc[UR4][R6.64+0x8] ;  /* 0x00000804060e7981 */ /* 0x000ee2000c1e1b00 */
[----:B------:R-:W-:-:S03]  /*1390*/  IMAD.WIDE R16, R17, 0x8, R4 ;  /* 0x0000000811107825 */ /* 0x000fc600078e0204 */
[----:B---3--:R3:W-:Y:S04]  /*13a0*/  STG.E.64 desc[UR4][R2.64+0x8], R14 ;  /* 0x0000080e02007986 */ /* 0x0087e8000c101b04 */
[----:B------:R-:W4:Y:S04]  /*13b0*/  LDG.E.64 R18, desc[UR4][R16.64+-0x10] ;  /* 0xfffff00410127981 */ /* 0x000f28000c1e1b00 */
[----:B----4-:R4:W-:Y:S04]  /*13c0*/  STG.E.64 desc[UR4][R2.64+0x10], R18 ;  /* 0x0000101202007986 */ /* 0x0109e8000c101b04 */
[----:B0-----:R-:W5:Y:S04]  /*13d0*/  LDG.E.64 R8, desc[UR4][R16.64+-0x8] ;  /* 0xfffff80410087981 */ /* 0x001f68000c1e1b00 */
[----:B-----5:R0:W-:Y:S04]  /*13e0*/  STG.E.64 desc[UR4][R2.64+0x18], R8 ;  /* 0x0000180802007986 */ /* 0x0201e8000c101b04 */
[----:B-1----:R-:W5:Y:S01]  /*13f0*/  LDG.E.64 R10, desc[UR4][R16.64] ;  /* 0x00000004100a7981 */ /* 0x002f62000c1e1b00 */
[----:B------:R-:W-:-:S03]  /*1400*/  VIADD R7, R21, 0x8 ;  /* 0x0000000815077836 */ /* 0x000fc60000000000 */
[----:B-----5:R1:W-:Y:S04]  /*1410*/  STG.E.64 desc[UR4][R2.64+0x20], R10 ;  /* 0x0000200a02007986 */ /* 0x0203e8000c101b04 */
[----:B--2---:R-:W2:Y:S01]  /*1420*/  LDG.E.64 R12, desc[UR4][R16.64+0x8] ;  /* 0x00000804100c7981 */ /* 0x004ea2000c1e1b00 */
[----:B------:R-:W-:-:S03]  /*1430*/  IMAD.WIDE R6, R7, 0x8, R4 ;  /* 0x0000000807067825 */ /* 0x000fc600078e0204 */
[----:B--2---:R2:W-:Y:S04]  /*1440*/  STG.E.64 desc[UR4][R2.64+0x28], R12 ;  /* 0x0000280c02007986 */ /* 0x0045e8000c101b04 */
[----:B---3--:R-:W3:Y:S04]  /*1450*/  LDG.E.64 R14, desc[UR4][R6.64+-0x10] ;  /* 0xfffff004060e7981 */ /* 0x008ee8000c1e1b00 */
[----:B---3--:R3:W-:Y:S04]  /*1460*/  STG.E.64 desc[UR4][R2.64+0x30], R14 ;  /* 0x0000300e02007986 */ /* 0x0087e8000c101b04 */
[----:B----4-:R-:W4:Y:S04]  /*1470*/  LDG.E.64 R18, desc[UR4][R6.64+-0x8] ;  /* 0xfffff80406127981 */ /* 0x010f28000c1e1b00 */
[----:B----4-:R4:W-:Y:S04]  /*1480*/  STG.E.64 desc[UR4][R2.64+0x38], R18 ;  /* 0x0000381202007986 */ /* 0x0109e8000c101b04 */
[----:B0-----:R-:W5:Y:S01]  /*1490*/  LDG.E.64 R8, desc[UR4][R6.64] ;  /* 0x0000000406087981 */ /* 0x001f62000c1e1b00 */
[----:B------:R-:W-:-:S03]  /*14a0*/  VIADD R17, R21, 0xc ;  /* 0x0000000c15117836 */ /* 0x000fc60000000000 */
[----:B-----5:R0:W-:Y:S04]  /*14b0*/  STG.E.64 desc[UR4][R2.64+0x40], R8 ;  /* 0x0000400802007986 */ /* 0x0201e8000c101b04 */
[----:B-1----:R-:W5:Y:S01]  /*14c0*/  LDG.E.64 R10, desc[UR4][R6.64+0x8] ;  /* 0x00000804060a7981 */ /* 0x002f62000c1e1b00 */
[----:B------:R-:W-:-:S03]  /*14d0*/  IMAD.WIDE R16, R17, 0x8, R4 ;  /* 0x0000000811107825 */ /* 0x000fc600078e0204 */
[----:B-----5:R-:W-:Y:S04]  /*14e0*/  STG.E.64 desc[UR4][R2.64+0x48], R10 ;  /* 0x0000480a02007986 */ /* 0x020fe8000c101b04 */
[----:B--2---:R-:W2:Y:S04]  /*14f0*/  LDG.E.64 R12, desc[UR4][R16.64+-0x10] ;  /* 0xfffff004100c7981 */ /* 0x004ea8000c1e1b00 */
[----:B--2---:R-:W-:Y:S04]  /*1500*/  STG.E.64 desc[UR4][R2.64+0x50], R12 ;  /* 0x0000500c02007986 */ /* 0x004fe8000c101b04 */
[----:B---3--:R-:W2:Y:S04]  /*1510*/  LDG.E.64 R14, desc[UR4][R16.64+-0x8] ;  /* 0xfffff804100e7981 */ /* 0x008ea8000c1e1b00 */
[----:B--2---:R-:W-:Y:S04]  /*1520*/  STG.E.64 desc[UR4][R2.64+0x58], R14 ;  /* 0x0000580e02007986 */ /* 0x004fe8000c101b04 */
[----:B----4-:R-:W2:Y:S01]  /*1530*/  LDG.E.64 R18, desc[UR4][R16.64] ;  /* 0x0000000410127981 */ /* 0x010ea2000c1e1b00 */
[----:B------:R-:W-:-:S05]  /*1540*/  VIADD R21, R21, 0x10 ;  /* 0x0000001015157836 */ /* 0x000fca0000000000 */
[----:B------:R-:W-:Y:S01]  /*1550*/  ISETP.GE.AND P1, PT, R21, R0, PT ;  /* 0x000000001500720c */ /* 0x000fe20003f26270 */
[----:B--2---:R-:W-:Y:S04]  /*1560*/  STG.E.64 desc[UR4][R2.64+0x60], R18 ;  /* 0x0000601202007986 */ /* 0x004fe8000c101b04 */
[----:B0-----:R-:W2:Y:S01]  /*1570*/  LDG.E.64 R8, desc[UR4][R16.64+0x8] ;  /* 0x0000080410087981 */ /* 0x001ea2000c1e1b00 */
[----:B------:R-:W-:-:S05]  /*1580*/  IADD3 R6, P2, PT, R2, 0x80, RZ ;  /* 0x0000008002067810 */ /* 0x000fca0007f5e0ff */
[----:B------:R-:W-:Y:S01]  /*1590*/  IMAD.X R7, RZ, RZ, R3, P2 ;  /* 0x000000ffff077224 */ /* 0x000fe200010e0603 */
[----:B--2---:R0:W-:Y:S02]  /*15a0*/  STG.E.64 desc[UR4][R2.64+0x68], R8 ;  /* 0x0000680802007986 */ /* 0x0041e4000c101b04 */
[----:B0-----:R-:W-:Y:S02]  /*15b0*/  IMAD.MOV.U32 R2, RZ, RZ, R6 ;  /* 0x000000ffff027224 */ /* 0x001fe400078e0006 */
[----:B------:R-:W-:Y:S01]  /*15c0*/  IMAD.MOV.U32 R3, RZ, RZ, R7 ;  /* 0x000000ffff037224 */ /* 0x000fe200078e0007 */
[----:B------:R-:W-:Y:S06]  /*15d0*/  @!P1 BRA `(.L_x_23) ;  /* 0xfffffffc00489947 */ /* 0x000fec000383ffff */
.L_x_22:
[----:B------:R-:W-:Y:S05]  /*15e0*/  BSYNC.RECONVERGENT B2 ;  /* 0x0000000000027941 */ /* 0x000fea0003800200 */
.L_x_21:
[----:B------:R-:W-:Y:S01]  /*15f0*/  IMAD.IADD R0, R22, 0x1, -R21 ;  /* 0x0000000116007824 */ /* 0x000fe200078e0a15 */
[----:B------:R-:W-:Y:S04]  /*1600*/  BSSY.RECONVERGENT B2, `(.L_x_24) ;  /* 0x000001c000027945 */ /* 0x000fe80003800200 */
[----:B------:R-:W-:-:S13]  /*1610*/  ISETP.GT.AND P1, PT, R0, 0x4, PT ;  /* 0x000000040000780c */ /* 0x000fda0003f24270 */
[----:B------:R-:W-:Y:S05]  /*1620*/  @!P1 BRA `(.L_x_25) ;  /* 0x0000000000649947 */ /* 0x000fea0003800000 */
[----:B------:R-:W-:-:S05]  /*1630*/  IMAD.WIDE R6, R21, 0x8, R4 ;  /* 0x0000000815067825 */ /* 0x000fca00078e0204 */
[----:B------:R-:W2:Y:S04]  /*1640*/  LDG.E.64 R8, desc[UR4][R6.64+-0x10] ;  /* 0xfffff00406087981 */ /* 0x000ea8000c1e1b00 */
[----:B--2---:R0:W-:Y:S04]  /*1650*/  STG.E.64 desc[UR4][R2.64+-0x10], R8 ;  /* 0xfffff00802007986 */ /* 0x0041e8000c101b04 */
[----:B------:R-:W2:Y:S04]  /*1660*/  LDG.E.64 R10, desc[UR4][R6.64+-0x8] ;  /* 0xfffff804060a7981 */ /* 0x000ea8000c1e1b00 */
[----:B--2---:R1:W-:Y:S04]  /*1670*/  STG.E.64 desc[UR4][R2.64+-0x8], R10 ;  /* 0xfffff80a02007986 */ /* 0x0043e8000c101b04 */
[----:B------:R-:W2:Y:S01]  /*1680*/  LDG.E.64 R12, desc[UR4][R6.64] ;  /* 0x00000004060c7981 */ /* 0x000ea2000c1e1b00 */
[----:B------:R-:W-:-:S03]  /*1690*/  VIADD R17, R21, 0x4 ;  /* 0x0000000415117836 */ /* 0x000fc60000000000 */
[----:B--2---:R2:W-:Y:S04]  /*16a0*/  STG.E.64 desc[UR4][R2.64], R12 ;  /* 0x0000000c02007986 */ /* 0x0045e8000c101b04 */
[----:B------:R-:W3:Y:S01]  /*16b0*/  LDG.E.64 R14, desc[UR4][R6.64+0x8] ;  /* 0x00000804060e7981 */ /* 0x000ee2000c1e1b00 */
[----:B------:R-:W-:-:S03]  /*16c0*/  IMAD.WIDE R16, R17, 0x8, R4 ;  /* 0x0000000811107825 */ /* 0x000fc600078e0204 */
[----:B---3--:R-:W-:Y:S04]  /*16d0*/  STG.E.64 desc[UR4][R2.64+0x8], R14 ;  /* 0x0000080e02007986 */ /* 0x008fe8000c101b04 */
[----:B------:R-:W3:Y:S04]  /*16e0*/  LDG.E.64 R18, desc[UR4][R16.64+-0x10] ;  /* 0xfffff00410127981 */ /* 0x000ee8000c1e1b00 */
[----:B---3--:R-:W-:Y:S04]  /*16f0*/  STG.E.64 desc[UR4][R2.64+0x10], R18 ;  /* 0x0000101202007986 */ /* 0x008fe8000c101b04 */
[----:B0-----:R-:W3:Y:S04]  /*1700*/  LDG.E.64 R8, desc[UR4][R16.64+-0x8] ;  /* 0xfffff80410087981 */ /* 0x001ee8000c1e1b00 */
[----:B---3--:R-:W-:Y:S04]  /*1710*/  STG.E.64 desc[UR4][R2.64+0x18], R8 ;  /* 0x0000180802007986 */ /* 0x008fe8000c101b04 */
[----:B-1----:R-:W3:Y:S01]  /*1720*/  LDG.E.64 R10, desc[UR4][R16.64] ;  /* 0x00000004100a7981 */ /* 0x002ee2000c1e1b00 */
[----:B------:R-:W-:-:S03]  /*1730*/  IADD3 R0, P1, PT, R2, 0x40, RZ ;  /* 0x0000004002007810 */ /* 0x000fc60007f3e0ff */
[----:B---3--:R-:W-:Y:S04]  /*1740*/  STG.E.64 desc[UR4][R2.64+0x20], R10 ;  /* 0x0000200a02007986 */ /* 0x008fe8000c101b04 */
[----:B--2---:R-:W2:Y:S01]  /*1750*/  LDG.E.64 R12, desc[UR4][R16.64+0x8] ;  /* 0x00000804100c7981 */ /* 0x004ea2000c1e1b00 */
[----:B------:R-:W-:Y:S01]  /*1760*/  IMAD.X R7, RZ, RZ, R3, P1 ;  /* 0x000000ffff077224 */ /* 0x000fe200008e0603 */
[----:B------:R-:W-:Y:S02]  /*1770*/  PLOP3.LUT P0, PT, PT, PT, PT, 0x8, 0x80 ;  /* 0x000000000080781c */ /* 0x000fe40003f0e170 */
[----:B------:R-:W-:Y:S01]  /*1780*/  IADD3 R21, PT, PT, R21, 0x8, RZ ;  /* 0x0000000815157810 */ /* 0x000fe20007ffe0ff */
[----:B--2---:R0:W-:Y:S02]  /*1790*/  STG.E.64 desc[UR4][R2.64+0x28], R12 ;  /* 0x0000280c02007986 */ /* 0x0041e4000c101b04 */
[----:B0-----:R-:W-:-:S02]  /*17a0*/  IMAD.MOV.U32 R2, RZ, RZ, R0 ;  /* 0x000000ffff027224 */ /* 0x001fc400078e0000 */
[----:B------:R-:W-:-:S07]  /*17b0*/  IMAD.MOV.U32 R3, RZ, RZ, R7 ;  /* 0x000000ffff037224 */ /* 0x000fce00078e0007 */
.L_x_25:
[----:B------:R-:W-:Y:S05]  /*17c0*/  BSYNC.RECONVERGENT B2 ;  /* 0x0000000000027941 */ /* 0x000fea0003800200 */
.L_x_24:
[----:B------:R-:W-:-:S13]  /*17d0*/  ISETP.LT.OR P0, PT, R21, R22, P0 ;  /* 0x000000161500720c */ /* 0x000fda0000701670 */
[----:B------:R-:W-:Y:S05]  /*17e0*/  @!P0 EXIT ;  /* 0x000000000000894d */ /* 0x000fea0003800000 */
[----:B------:R-:W-:-:S05]  /*17f0*/  IMAD.WIDE R4, R21, 0x8, R4 ;  /* 0x0000000815047825 */ /* 0x000fca00078e0204 */
[----:B------:R-:W2:Y:S04]  /*1800*/  LDG.E.64 R6, desc[UR4][R4.64+-0x10] ;  /* 0xfffff00404067981 */ /* 0x000ea8000c1e1b00 */
[----:B--2---:R-:W-:Y:S04]  /*1810*/  STG.E.64 desc[UR4][R2.64+-0x10], R6 ;  /* 0xfffff00602007986 */ /* 0x004fe8000c101b04 */
[----:B------:R-:W2:Y:S04]  /*1820*/  LDG.E.64 R8, desc[UR4][R4.64+-0x8] ;  /* 0xfffff80404087981 */ /* 0x000ea8000c1e1b00 */
[----:B--2---:R-:W-:Y:S04]  /*1830*/  STG.E.64 desc[UR4][R2.64+-0x8], R8 ;  /* 0xfffff80802007986 */ /* 0x004fe8000c101b04 */
[----:B------:R-:W2:Y:S04]  /*1840*/  LDG.E.64 R10, desc[UR4][R4.64] ;  /* 0x00000004040a7981 */ /* 0x000ea8000c1e1b00 */
[----:B--2---:R-:W-:Y:S04]  /*1850*/  STG.E.64 desc[UR4][R2.64], R10 ;  /* 0x0000000a02007986 */ /* 0x004fe8000c101b04 */
[----:B------:R-:W2:Y:S04]  /*1860*/  LDG.E.64 R12, desc[UR4][R4.64+0x8] ;  /* 0x00000804040c7981 */ /* 0x000ea8000c1e1b00 */
[----:B--2---:R-:W-:Y:S01]  /*1870*/  STG.E.64 desc[UR4][R2.64+0x8], R12 ;  /* 0x0000080c02007986 */ /* 0x004fe2000c101b04 */
[----:B------:R-:W-:Y:S05]  /*1880*/  EXIT ;  /* 0x000000000000794d */ /* 0x000fea0003800000 */
.L_x_17:
[----:B------:R-:W-:-:S13]  /*1890*/  ISETP.GT.AND P0, PT, R20, R25, PT ;  /* 0x000000191400720c */ /* 0x000fda0003f04270 */
[----:B------:R-:W-:Y:S05]  /*18a0*/  @!P0 EXIT ;  /* 0x000000000000894d */ /* 0x000fea0003800000 */
[----:B------:R-:W-:Y:S01]  /*18b0*/  IADD3 R2, PT, PT, R10, R11, R25 ;  /* 0x0000000b0a027210 */ /* 0x000fe20007ffe019 */
[----:B------:R-:W-:Y:S01]  /*18c0*/  IMAD.IADD R9, R0, 0x1, R9 ;  /* 0x0000000100097824 */ /* 0x000fe200078e0209 */
[----:B------:R-:W-:Y:S01]  /*18d0*/  BSSY.RECONVERGENT B2, `(.L_x_26) ;  /* 0x000001e000027945 */ /* 0x000fe20003800200 */
[----:B------:R-:W-:Y:S02]  /*18e0*/  IMAD.IADD R10, R10, 0x1, R25 ;  /* 0x000000010a0a7824 */ /* 0x000fe400078e0219 */
[----:B------:R-:W-:-:S03]  /*18f0*/  IMAD.IADD R2, R9, 0x1, -R2 ;  /* 0x0000000109027824 */ /* 0x000fc600078e0a02 */
[----:B------:R-:W-:Y:S02]  /*1900*/  IADD3 R10, PT, PT, R10, R11, -R9 ;  /* 0x0000000b0a0a7210 */ /* 0x000fe40007ffe809 */
[----:B------:R-:W-:Y:S02]  /*1910*/  LOP3.LUT P1, R12, R2, 0x3, RZ, 0xc0, !PT ;  /* 0x00000003020c7812 */ /* 0x000fe4000782c0ff */
[----:B------:R-:W-:-:S11]  /*1920*/  ISETP.GT.U32.AND P0, PT, R10, -0x4, PT ;  /* 0xfffffffc0a00780c */ /* 0x000fd60003f04070 */
[----:B------:R-:W-:Y:S05]  /*1930*/  @!P1 BRA `(.L_x_27) ;  /* 0x00000000005c9947 */ /* 0x000fea0003800000 */
[----:B------:R-:W0:Y:S01]  /*1940*/  LDCU.64 UR8, c[0x0][0x390] ;  /* 0x00007200ff0877ac */ /* 0x000e220008000a00 */
[C---:B------:R-:W-:Y:S01]  /*1950*/  SHF.L.U64.HI R5, R11.reuse, 0x3, R8 ;  /* 0x000000030b057819 */ /* 0x040fe20000010208 */
[----:B------:R-:W-:Y:S01]  /*1960*/  IMAD.SHL.U32 R4, R11, 0x8, RZ ;  /* 0x000000080b047824 */ /* 0x000fe200078e00ff */
[----:B------:R-:W1:Y:S01]  /*1970*/  LDCU.64 UR6, c[0x0][0x3a0] ;  /* 0x00007400ff0677ac */ /* 0x000e620008000a00 */
[----:B------:R-:W-:-:S04]  /*1980*/  IMAD.WIDE R2, R0, 0x8, RZ ;  /* 0x0000000800027825 */ /* 0x000fc800078e02ff */
[----:B--2---:R-:W-:-:S04]  /*1990*/  IMAD.WIDE.U32 R6, R23, 0x8, R4 ;  /* 0x0000000817067825 */ /* 0x004fc800078e0004 */
[--C-:B------:R-:W-:Y:S02]  /*19a0*/  IMAD.IADD R23, R23, 0x1, R12.reuse ;  /* 0x0000000117177824 */ /* 0x100fe400078e020c */
[----:B------:R-:W-:Y:S01]  /*19b0*/  IMAD.MOV R9, RZ, RZ, -R12 ;  /* 0x000000ffff097224 */ /* 0x000fe200078e0a0c */
[----:B0-----:R-:W-:Y:S02]  /*19c0*/  IADD3 R2, P1, P2, -R2, UR8, R4 ;  /* 0x0000000802027c10 */ /* 0x001fe4000fa3e104 */
[----:B-1----:R-:W-:Y:S02]  /*19d0*/  IADD3 R10, P3, PT, R6, UR6, RZ ;  /* 0x00000006060a7c10 */ /* 0x002fe4000ff7e0ff */
[----:B------:R-:W-:Y:S02]  /*19e0*/  IADD3.X R3, PT, PT, ~R3, UR9, R5, P1, P2 ;  /* 0x0000000903037c10 */ /* 0x000fe40008fe4505 */
[----:B------:R-:W-:-:S09]  /*19f0*/  IADD3.X R13, PT, PT, R7, UR7, RZ, P3, !PT ;  /* 0x00000007070d7c10 */ /* 0x000fd20009ffe4ff */
.L_x_28:
[----:B0-----:R-:W-:-:S06]  /*1a00*/  IMAD.WIDE R4, R25, 0x8, R2 ;  /* 0x0000000819047825 */ /* 0x001fcc00078e0202 */
[----:B------:R-:W2:Y:S01]  /*1a10*/  LDG.E.64 R4, desc[UR4][R4.64] ;  /* 0x0000000404047981 */ /* 0x000ea2000c1e1b00 */
[----:B------:R-:W-:Y:S01]  /*1a20*/  IMAD.MOV.U32 R6, RZ, RZ, R10 ;  /* 0x000000ffff067224 */ /* 0x000fe200078e000a */
[----:B------:R-:W-:Y:S01]  /*1a30*/  MOV R7, R13 ;  /* 0x0000000d00077202 */ /* 0x000fe20000000f00 */
[----:B------:R-:W-:Y:S01]  /*1a40*/  VIADD R9, R9, 0x1 ;  /* 0x0000000109097836 */ /* 0x000fe20000000000 */
[----:B------:R-:W-:Y:S01]  /*1a50*/  IADD3 R10, P2, PT, R10, 0x8, RZ ;  /* 0x000000080a0a7810 */ /* 0x000fe20007f5e0ff */
[----:B------:R-:W-:-:S03]  /*1a60*/  VIADD R25, R25, 0x1 ;  /* 0x0000000119197836 */ /* 0x000fc60000000000 */
[----:B------:R-:W-:Y:S01]  /*1a70*/  ISETP.NE.AND P1, PT, R9, RZ, PT ;  /* 0x000000ff0900720c */ /* 0x000fe20003f25270 */
[----:B------:R-:W-:Y:S01]  /*1a80*/  IMAD.X R13, RZ, RZ, R13, P2 ;  /* 0x000000ffff0d7224 */ /* 0x000fe200010e060d */
[----:B--2---:R0:W-:Y:S11]  /*1a90*/  STG.E.64 desc[UR4][R6.64], R4 ;  /* 0x0000000406007986 */ /* 0x0041f6000c101b04 */
[----:B------:R-:W-:Y:S05]  /*1aa0*/  @P1 BRA `(.L_x_28) ;  /* 0xfffffffc00d41947 */ /* 0x000fea000383ffff */
.L_x_27:
[----:B------:R-:W-:Y:S05]  /*1ab0*/  BSYNC.RECONVERGENT B2 ;  /* 0x0000000000027941 */ /* 0x000fea0003800200 */
.L_x_26:
[----:B------:R-:W-:Y:S05]  /*1ac0*/  @P0 EXIT ;  /* 0x000000000000094d */ /* 0x000fea0003800000 */
[----:B------:R-:W1:Y:S01]  /*1ad0*/  LDCU.64 UR6, c[0x0][0x390] ;  /* 0x00007200ff0677ac */ /* 0x000e620008000a00 */
[C---:B------:R-:W-:Y:S01]  /*1ae0*/  SHF.L.U64.HI R9, R11.reuse, 0x3, R8 ;  /* 0x000000030b097819 */ /* 0x040fe20000010208 */
[----:B------:R-:W-:Y:S01]  /*1af0*/  IMAD.SHL.U32 R8, R11, 0x8, RZ ;  /* 0x000000080b087824 */ /* 0x000fe200078e00ff */
[----:B------:R-:W-:Y:S01]  /*1b00*/  BSSY.RECONVERGENT B2, `(.L_x_29) ;  /* 0x000003f000027945 */ /* 0x000fe20003800200 */
[----:B------:R-:W3:Y:S01]  /*1b10*/  LDCU.64 UR8, c[0x0][0x3a0] ;  /* 0x00007400ff0877ac */ /* 0x000ee20008000a00 */
[----:B0-----:R-:W-:-:S04]  /*1b20*/  IMAD.WIDE R4, R0, 0x8, RZ ;  /* 0x0000000800047825 */ /* 0x001fc800078e02ff */
[----:B------:R-:W-:Y:S02]  /*1b30*/  IMAD.IADD R0, R20, 0x1, -R25 ;  /* 0x0000000114007824 */ /* 0x000fe400078e0a19 */
[----:B------:R-:W-:Y:S01]  /*1b40*/  IMAD.WIDE.U32 R2, R23, 0x8, R8 ;  /* 0x0000000817027825 */ /* 0x000fe200078e0008 */
[----:B-1----:R-:W-:-:S04]  /*1b50*/  IADD3 R4, P1, P2, -R4, UR6, R8 ;  /* 0x0000000604047c10 */ /* 0x002fc8000fa3e108 */
[----:B------:R-:W-:Y:S02]  /*1b60*/  IADD3.X R5, PT, PT, ~R5, UR7, R9, P1, P2 ;  /* 0x0000000705057c10 */ /* 0x000fe40008fe4509 */
[----:B------:R-:W-:Y:S02]  /*1b70*/  ISETP.GT.AND P1, PT, R0, 0xc, PT ;  /* 0x0000000c0000780c */ /* 0x000fe40003f24270 */
[----:B---3--:R-:W-:Y:S02]  /*1b80*/  IADD3 R2, P0, PT, R2, UR8, RZ ;  /* 0x0000000802027c10 */ /* 0x008fe4000ff1e0ff */
[----:B------:R-:W-:Y:S02]  /*1b90*/  IADD3 R4, P2, PT, R4, 0x10, RZ ;  /* 0x0000001004047810 */ /* 0x000fe40007f5e0ff */
[----:B------:R-:W-:-:S03]  /*1ba0*/  IADD3 R2, P3, PT, R2, 0x10, RZ ;  /* 0x0000001002027810 */ /* 0x000fc60007f7e0ff */
[----:B------:R-:W-:Y:S01]  /*1bb0*/  IMAD.X R5, RZ, RZ, R5, P2 ;  /* 0x000000ffff057224 */ /* 0x000fe200010e0605 */
[----:B------:R-:W-:Y:S02]  /*1bc0*/  IADD3.X R3, PT, PT, RZ, UR9, R3, P3, P0 ;  /* 0x00000009ff037c10 */ /* 0x000fe40009fe0403 */
[----:B------:R-:W-:Y:S01]  /*1bd0*/  PLOP3.LUT P0, PT, PT, PT, PT, 0x80, 0x8 ;  /* 0x000000000008781c */ /* 0x000fe20003f0f070 */
[----:B------:R-:W-:-:S12]  /*1be0*/  @!P1 BRA `(.L_x_30) ;  /* 0x0000000000c09947 */ /* 0x000fd80003800000 */
[----:B------:R-:W-:Y:S01]  /*1bf0*/  PLOP3.LUT P0, PT, PT, PT, PT, 0x8, 0x80 ;  /* 0x000000000080781c */ /* 0x000fe20003f0e170 */
[----:B------:R-:W-:-:S12]  /*1c00*/  VIADD R0, R20, 0xfffffff4 ;  /* 0xfffffff414007836 */ /* 0x000fd80000000000 */
.L_x_31:
[----:B--2---:R-:W-:-:S05]  /*1c10*/  IMAD.WIDE R6, R25, 0x8, R4 ;  /* 0x0000000819067825 */ /* 0x004fca00078e0204 */
        /* <DEDUP_REMOVED lines=25> */
[----:B------:R-:W-:-:S03]  /*1db0*/  IADD3 R17, PT, PT, R25, 0xc, RZ ;  /* 0x0000000c19117810 */ /* 0x000fc60007ffe0ff */
        /* <DEDUP_REMOVED lines=19> */
.L_x_30:
[----:B------:R-:W-:Y:S05]  /*1ef0*/  BSYNC.RECONVERGENT B2 ;  /* 0x0000000000027941 */ /* 0x000fea0003800200 */
.L_x_29:
[----:B------:R-:W-:Y:S01]  /*1f00*/  IMAD.IADD R0, R20, 0x1, -R25 ;  /* 0x0000000114007824 */ /* 0x000fe200078e0a19 */
[----:B------:R-:W-:Y:S04]  /*1f10*/  BSSY.RECONVERGENT B2, `(.L_x_32) ;  /* 0x000001c000027945 */ /* 0x000fe80003800200 */
[----:B------:R-:W-:-:S13]  /*1f20*/  ISETP.GT.AND P1, PT, R0, 0x4, PT ;  /* 0x000000040000780c */ /* 0x000fda0003f24270 */
[----:B------:R-:W-:Y:S05]  /*1f30*/  @!P1 BRA `(.L_x_33) ;  /* 0x0000000000649947 */ /* 0x000fea0003800000 */
        /* <DEDUP_REMOVED lines=20> */
[----:B------:R-:W-:Y:S01]  /*2080*/  PLOP3.LUT P0, PT, PT, PT, PT, 0x8, 0x80 ;  /* 0x000000000080781c */ /* 0x000fe20003f0e170 */
[----:B------:R-:W-:Y:S01]  /*2090*/  VIADD R25, R25, 0x8 ;  /* 0x0000000819197836 */ /* 0x000fe20000000000 */
[----:B--2---:R0:W-:Y:S02]  /*20a0*/  STG.E.64 desc[UR4][R2.64+0x28], R12 ;  /* 0x0000280c02007986 */ /* 0x0041e4000c101b04 */
[----:B0-----:R-:W-:Y:S01]  /*20b0*/  IMAD.MOV.U32 R2, RZ, RZ, R0 ;  /* 0x000000ffff027224 */ /* 0x001fe200078e0000 */
[----:B------:R-:W-:-:S08]  /*20c0*/  MOV R3, R7 ;  /* 0x0000000700037202 */ /* 0x000fd00000000f00 */
.L_x_33:
[----:B------:R-:W-:Y:S05]  /*20d0*/  BSYNC.RECONVERGENT B2 ;  /* 0x0000000000027941 */ /* 0x000fea0003800200 */
.L_x_32:
[----:B------:R-:W-:-:S13]  /*20e0*/  ISETP.LT.OR P0, PT, R25, R20, P0 ;  /* 0x000000141900720c */ /* 0x000fda0000701670 */
[----:B------:R-:W-:Y:S05]  /*20f0*/  @!P0 EXIT ;  /* 0x000000000000894d */ /* 0x000fea0003800000 */
[----:B------:R-:W-:-:S05]  /*2100*/  IMAD.WIDE R4, R25, 0x8, R4 ;  /* 0x0000000819047825 */ /* 0x000fca00078e0204 */
[----:B--2---:R-:W2:Y:S04]  /*2110*/  LDG.E.64 R6, desc[UR4][R4.64+-0x10] ;  /* 0xfffff00404067981 */ /* 0x004ea8000c1e1b00 */
        /* <DEDUP_REMOVED lines=8> */
        .weak           $__internal_0_$__cuda_sm20_div_s64
        .type           $__internal_0_$__cuda_sm20_div_s64,@function
        .size           $__internal_0_$__cuda_sm20_div_s64,(.L_x_35 - $__internal_0_$__cuda_sm20_div_s64)
$__internal_0_$__cuda_sm20_div_s64:
[----:B------:R-:W-:Y:S02]  /*21a0*/  IMAD.MOV.U32 R10, RZ, RZ, R0 ;  /* 0x000000ffff0a7224 */ /* 0x000fe400078e0000 */
[----:B------:R-:W-:-:S04]  /*21b0*/  IMAD.MOV.U32 R11, RZ, RZ, RZ ;  /* 0x000000ffff0b7224 */ /* 0x000fc800078e00ff */
[----:B------:R-:W0:Y:S08]  /*21c0*/  I2F.U64.RP R5, R10 ;  /* 0x0000000a00057312 */ /* 0x000e300000309000 */
[----:B0-----:R-:W0:Y:S02]  /*21d0*/  MUFU.RCP R5, R5 ;  /* 0x0000000500057308 */ /* 0x001e240000001000 */
[----:B0-----:R-:W-:-:S06]  /*21e0*/  VIADD R6, R5, 0x1ffffffe ;  /* 0x1ffffffe05067836 */ /* 0x001fcc0000000000 */
[----:B------:R-:W0:Y:S02]  /*21f0*/  F2I.U64.TRUNC R6, R6 ;  /* 0x0000000600067311 */ /* 0x000e24000020d800 */
[----:B0-----:R-:W-:-:S04]  /*2200*/  IMAD.WIDE.U32 R8, R6, R0, RZ ;  /* 0x0000000006087225 */ /* 0x001fc800078e00ff */
[----:B------:R-:W-:Y:S01]  /*2210*/  IMAD R9, R7, R0, R9 ;  /* 0x0000000007097224 */ /* 0x000fe200078e0209 */
[----:B------:R-:W-:-:S05]  /*2220*/  IADD3 R13, P0, PT, RZ, -R8, RZ ;  /* 0x80000008ff0d7210 */ /* 0x000fca0007f1e0ff */
[----:B------:R-:W-:-:S04]  /*2230*/  IMAD.HI.U32 R8, R6, R13, RZ ;  /* 0x0000000d06087227 */ /* 0x000fc800078e00ff */
[----:B------:R-:W-:Y:S02]  /*2240*/  IMAD.X R15, RZ, RZ, ~R9, P0 ;  /* 0x000000ffff0f7224 */ /* 0x000fe400000e0e09 */
[----:B------:R-:W-:Y:S02]  /*2250*/  IMAD.MOV.U32 R9, RZ, RZ, R6 ;  /* 0x000000ffff097224 */ /* 0x000fe400078e0006 */
[-C--:B------:R-:W-:Y:S02]  /*2260*/  IMAD R11, R7, R15.reuse, RZ ;  /* 0x0000000f070b7224 */ /* 0x080fe400078e02ff */
[----:B------:R-:W-:-:S04]  /*2270*/  IMAD.WIDE.U32 R8, P0, R6, R15, R8 ;  /* 0x0000000f06087225 */ /* 0x000fc80007800008 */
[----:B------:R-:W-:-:S04]  /*2280*/  IMAD.HI.U32 R5, R7, R15, RZ ;  /* 0x0000000f07057227 */ /* 0x000fc800078e00ff */
[----:B------:R-:W-:-:S04]  /*2290*/  IMAD.HI.U32 R8, P1, R7, R13, R8 ;  /* 0x0000000d07087227 */ /* 0x000fc80007820008 */
[----:B------:R-:W-:Y:S01]  /*22a0*/  IMAD.X R5, R5, 0x1, R7, P0 ;  /* 0x0000000105057824 */ /* 0x000fe200000e0607 */
[----:B------:R-:W-:-:S04]  /*22b0*/  IADD3 R9, P2, PT, R11, R8, RZ ;  /* 0x000000080b097210 */ /* 0x000fc80007f5e0ff */
[----:B------:R-:W-:Y:S01]  /*22c0*/  IADD3.X R5, PT, PT, RZ, RZ, R5, P2, P1 ;  /* 0x000000ffff057210 */ /* 0x000fe200017e2405 */
[----:B------:R-:W-:Y:S01]  /*22d0*/  IMAD.WIDE.U32 R6, R9, R0, RZ ;  /* 0x0000000009067225 */ /* 0x000fe200078e00ff */
[----:B------:R-:W-:Y:S02]  /*22e0*/  ISETP.GE.AND P1, PT, R4, RZ, PT ;  /* 0x000000ff0400720c */ /* 0x000fe40003f26270 */
[----:B------:R-:W-:Y:S01]  /*22f0*/  IADD3 R11, P0, PT, RZ, -R6, RZ ;  /* 0x80000006ff0b7210 */ /* 0x000fe20007f1e0ff */
[----:B------:R-:W-:-:S04]  /*2300*/  IMAD R6, R5, R0, R7 ;  /* 0x0000000005067224 */ /* 0x000fc800078e0207 */
[----:B------:R-:W-:-:S04]  /*2310*/  IMAD.HI.U32 R8, R9, R11, RZ ;  /* 0x0000000b09087227 */ /* 0x000fc800078e00ff */
[----:B------:R-:W-:Y:S01]  /*2320*/  IMAD.X R10, RZ, RZ, ~R6, P0 ;  /* 0x000000ffff0a7224 */ /* 0x000fe200000e0e06 */
[----:B------:R-:W-:-:S03]  /*2330*/  IADD3 R6, P4, PT, RZ, -R3, RZ ;  /* 0x80000003ff067210 */ /* 0x000fc60007f9e0ff */
[----:B------:R-:W-:-:S04]  /*2340*/  IMAD.WIDE.U32 R8, P0, R9, R10, R8 ;  /* 0x0000000a09087225 */ /* 0x000fc80007800008 */
[C---:B------:R-:W-:Y:S02]  /*2350*/  IMAD R7, R5.reuse, R10, RZ ;  /* 0x0000000a05077224 */ /* 0x040fe400078e02ff */
[----:B------:R-:W-:Y:S01]  /*2360*/  IMAD.HI.U32 R8, P2, R5, R11, R8 ;  /* 0x0000000b05087227 */ /* 0x000fe20007840008 */
[----:B------:R-:W-:-:S03]  /*2370*/  SEL R9, R6, R3, !P1 ;  /* 0x0000000306097207 */ /* 0x000fc60004800000 */
[----:B------:R-:W-:Y:S01]  /*2380*/  IMAD.HI.U32 R10, R5, R10, RZ ;  /* 0x0000000a050a7227 */ /* 0x000fe200078e00ff */
[----:B------:R-:W-:-:S03]  /*2390*/  IADD3 R3, P3, PT, R7, R8, RZ ;  /* 0x0000000807037210 */ /* 0x000fc60007f7e0ff */
[----:B------:R-:W-:Y:S02]  /*23a0*/  IMAD.X R7, RZ, RZ, ~R4, P4 ;  /* 0x000000ffff077224 */ /* 0x000fe400020e0e04 */
[----:B------:R-:W-:-:S03]  /*23b0*/  IMAD.HI.U32 R6, R3, R9, RZ ;  /* 0x0000000903067227 */ /* 0x000fc600078e00ff */
[----:B------:R-:W-:Y:S01]  /*23c0*/  SEL R8, R7, R4, !P1 ;  /* 0x0000000407087207 */ /* 0x000fe20004800000 */
[----:B------:R-:W-:Y:S02]  /*23d0*/  HFMA2 R7, -RZ, RZ, 0, 0 ;  /* 0x00000000ff077431 */ /* 0x000fe400000001ff */
[----:B------:R-:W-:-:S05]  /*23e0*/  IMAD.X R5, R10, 0x1, R5, P0 ;  /* 0x000000010a057824 */ /* 0x000fca00000e0605 */
[----:B------:R-:W-:Y:S01]  /*23f0*/  IADD3.X R5, PT, PT, RZ, RZ, R5, P3, P2 ;  /* 0x000000ffff057210 */ /* 0x000fe20001fe4405 */
[----:B------:R-:W-:-:S04]  /*2400*/  IMAD.WIDE.U32 R6, R3, R8, R6 ;  /* 0x0000000803067225 */ /* 0x000fc800078e0006 */
[C---:B------:R-:W-:Y:S02]  /*2410*/  IMAD R4, R5.reuse, R8, RZ ;  /* 0x0000000805047224 */ /* 0x040fe400078e02ff */
[----:B------:R-:W-:-:S04]  /*2420*/  IMAD.HI.U32 R7, P0, R5, R9, R6 ;  /* 0x0000000905077227 */ /* 0x000fc80007800006 */
[----:B------:R-:W-:Y:S01]  /*2430*/  IMAD.HI.U32 R3, R5, R8, RZ ;  /* 0x0000000805037227 */ /* 0x000fe200078e00ff */
[----:B------:R-:W-:-:S03]  /*2440*/  IADD3 R7, P2, PT, R4, R7, RZ ;  /* 0x0000000704077210 */ /* 0x000fc60007f5e0ff */
[----:B------:R-:W-:Y:S02]  /*2450*/  IMAD.X R3, RZ, RZ, R3, P0 ;  /* 0x000000ffff037224 */ /* 0x000fe400000e0603 */
[----:B------:R-:W-:-:S04]  /*2460*/  IMAD.WIDE.U32 R4, R7, R0, RZ ;  /* 0x0000000007047225 */ /* 0x000fc800078e00ff */
[----:B------:R-:W-:Y:S01]  /*2470*/  IMAD.X R3, RZ, RZ, R3, P2 ;  /* 0x000000ffff037224 */ /* 0x000fe200010e0603 */
[----:B------:R-:W-:Y:S02]  /*2480*/  IADD3 R9, P0, PT, -R4, R9, RZ ;  /* 0x0000000904097210 */ /* 0x000fe40007f1e1ff */
[----:B------:R-:W-:Y:S01]  /*2490*/  IADD3 R4, P3, PT, R7, 0x1, RZ ;  /* 0x0000000107047810 */ /* 0x000fe20007f7e0ff */
[----:B------:R-:W-:-:S04]  /*24a0*/  IMAD R5, R3, R0, R5 ;  /* 0x0000000003057224 */ /* 0x000fc800078e0205 */
[----:B------:R-:W-:Y:S01]  /*24b0*/  IMAD.X R11, R8, 0x1, ~R5, P0 ;  /* 0x00000001080b7824 */ /* 0x000fe200000e0e05 */
[----:B------:R-:W-:Y:S01]  /*24c0*/  ISETP.GE.U32.AND P0, PT, R9, R0, PT ;  /* 0x000000000900720c */ /* 0x000fe20003f06070 */
[----:B------:R-:W-:Y:S01]  /*24d0*/  IMAD.X R6, RZ, RZ, R3, P3 ;  /* 0x000000ffff067224 */ /* 0x000fe200018e0603 */
[-C--:B------:R-:W-:Y:S02]  /*24e0*/  IADD3 R5, P2, PT, -R0, R9.reuse, RZ ;  /* 0x0000000900057210 */ /* 0x080fe40007f5e1ff */
[C---:B------:R-:W-:Y:S02]  /*24f0*/  ISETP.GE.U32.AND.EX P0, PT, R11.reuse, RZ, PT, P0 ;  /* 0x000000ff0b00720c */ /* 0x040fe40003f06100 */
[----:B------:R-:W-:Y:S02]  /*2500*/  IADD3.X R8, PT, PT, R11, -0x1, RZ, P2, !PT ;  /* 0xffffffff0b087810 */ /* 0x000fe400017fe4ff */
[----:B------:R-:W-:Y:S02]  /*2510*/  SEL R5, R5, R9, P0 ;  /* 0x0000000905057207 */ /* 0x000fe40000000000 */
[----:B------:R-:W-:-:S02]  /*2520*/  SEL R4, R4, R7, P0 ;  /* 0x0000000704047207 */ /* 0x000fc40000000000 */
[----:B------:R-:W-:Y:S02]  /*2530*/  SEL R8, R8, R11, P0 ;  /* 0x0000000b08087207 */ /* 0x000fe40000000000 */
[----:B------:R-:W-:Y:S02]  /*2540*/  ISETP.GE.U32.AND P2, PT, R5, R0, PT ;  /* 0x000000000500720c */ /* 0x000fe40003f46070 */
[----:B------:R-:W-:Y:S02]  /*2550*/  SEL R6, R6, R3, P0 ;  /* 0x0000000306067207 */ /* 0x000fe40000000000 */
[----:B------:R-:W-:Y:S02]  /*2560*/  IADD3 R3, P3, PT, R4, 0x1, RZ ;  /* 0x0000000104037810 */ /* 0x000fe40007f7e0ff */
[----:B------:R-:W-:-:S03]  /*2570*/  ISETP.GE.U32.AND.EX P0, PT, R8, RZ, PT, P2 ;  /* 0x000000ff0800720c */ /* 0x000fc60003f06120 */
[----:B------:R-:W-:Y:S01]  /*2580*/  IMAD.X R5, RZ, RZ, R6, P3 ;  /* 0x000000ffff057224 */ /* 0x000fe200018e0606 */
[----:B------:R-:W-:-:S04]  /*2590*/  SEL R3, R3, R4, P0 ;  /* 0x0000000403037207 */ /* 0x000fc80000000000 */
[----:B------:R-:W-:Y:S02]  /*25a0*/  SEL R5, R5, R6, P0 ;  /* 0x0000000605057207 */ /* 0x000fe40000000000 */
[-C--:B------:R-:W-:Y:S02]  /*25b0*/  IADD3 R4, P2, PT, RZ, -R3.reuse, RZ ;  /* 0x80000003ff047210 */ /* 0x080fe40007f5e0ff */
[----:B------:R-:W-:Y:S02]  /*25c0*/  ISETP.NE.U32.AND P0, PT, R0, RZ, PT ;  /* 0x000000ff0000720c */ /* 0x000fe40003f05070 */
[----:B------:R-:W-:Y:S01]  /*25d0*/  SEL R0, R4, R3, !P1 ;  /* 0x0000000304007207 */ /* 0x000fe20004800000 */
[----:B------:R-:W-:Y:S01]  /*25e0*/  IMAD.X R6, RZ, RZ, ~R5, P2 ;  /* 0x000000ffff067224 */ /* 0x000fe200010e0e05 */
[----:B------:R-:W-:Y:S01]  /*25f0*/  ISETP.NE.AND.EX P0, PT, RZ, RZ, PT, P0 ;  /* 0x000000ffff00720c */ /* 0x000fe20003f05300 */
[----:B------:R-:W-:-:S03]  /*2600*/  IMAD.MOV.U32 R3, RZ, RZ, 0x0 ;  /* 0x00000000ff037424 */ /* 0x000fc600078e00ff */
[----:B------:R-:W-:Y:S02]  /*2610*/  SEL R5, R6, R5, !P1 ;  /* 0x0000000506057207 */ /* 0x000fe40004800000 */
[----:B------:R-:W-:Y:S02]  /*2620*/  SEL R0, R0, 0xffffffff, P0 ;  /* 0xffffffff00007807 */ /* 0x000fe40000000000 */
[----:B------:R-:W-:Y:S01]  /*2630*/  SEL R5, R5, 0xffffffff, P0 ;  /* 0xffffffff05057807 */ /* 0x000fe20000000000 */
[----:B------:R-:W-:Y:S06]  /*2640*/  RET.REL.NODEC R2 `(_Z11merge_basicPllS_lS_) ;  /* 0xffffffd8026c7950 */ /* 0x000fec0003c3ffff */
.L_x_34:
[----:B------:R-:W-:-:S00]  /*2650*/  BRA `(.L_x_34) ;  /* 0xfffffffc00fc7947 */ /* 0x000fc0000383ffff */
[----:B------:R-:W-:-:S00]  /*2660*/  NOP ;  /* 0x0000000000007918 */ /* 0x000fc00000000000 */
        /* <DEDUP_REMOVED lines=9> */
.L_x_35:


//--------------------- .nv.shared.reserved.0     --------------------------
	.section	.nv.shared.reserved.0,"aw",@nobits
	.weak		__nv_reservedSMEM_offset_0_alias
	.size		__nv_reservedSMEM_offset_0_alias, 0, 64
	.other		__nv_reservedSMEM_offset_0_alias,@"STO_CUDA_RESERVED_SHARED STV_DEFAULT"
__nv_reservedSMEM_offset_0_alias:
	.zero		0
	.zero		64


//--------------------- .nv.constant0._Z11merge_basicPllS_lS_ --------------------------
	.section	.nv.constant0._Z11merge_basicPllS_lS_,"a",@progbits
	.sectionflags	@""
	.align	4
.nv.constant0._Z11merge_basicPllS_lS_:
	.zero		936


//--------------------- SYMBOLS --------------------------

	.type		.nv.reservedSmem.offset0,@object
	.size		.nv.reservedSmem.offset0,0x4
